//
// Generated by NVIDIA NVVM Compiler
//
// Compiler Build ID: CL-36424714
// Cuda compilation tools, release 13.0, V13.0.88
// Based on NVVM 20.0.0
//

.version 9.0
.target sm_100
.address_size 64

	// .globl	_Z14cudaDenseLayerPfS_S_S_ii
// _ZZ11cudaSoftmaxPfS_iE11partial_sum has been demoted

.visible .entry _Z14cudaDenseLayerPfS_S_S_ii(
	.param .u64 .ptr .align 1 _Z14cudaDenseLayerPfS_S_S_ii_param_0,
	.param .u64 .ptr .align 1 _Z14cudaDenseLayerPfS_S_S_ii_param_1,
	.param .u64 .ptr .align 1 _Z14cudaDenseLayerPfS_S_S_ii_param_2,
	.param .u64 .ptr .align 1 _Z14cudaDenseLayerPfS_S_S_ii_param_3,
	.param .u32 _Z14cudaDenseLayerPfS_S_S_ii_param_4,
	.param .u32 _Z14cudaDenseLayerPfS_S_S_ii_param_5
)
{
	.reg .pred 	%p<11>;
	.reg .b32 	%r<38>;
	.reg .b32 	%f<114>;
	.reg .b64 	%rd<34>;

	ld.param.u64 	%rd12, [_Z14cudaDenseLayerPfS_S_S_ii_param_0];
	ld.param.u64 	%rd13, [_Z14cudaDenseLayerPfS_S_S_ii_param_1];
	ld.param.u64 	%rd10, [_Z14cudaDenseLayerPfS_S_S_ii_param_2];
	ld.param.u64 	%rd11, [_Z14cudaDenseLayerPfS_S_S_ii_param_3];
	ld.param.u32 	%r23, [_Z14cudaDenseLayerPfS_S_S_ii_param_4];
	ld.param.u32 	%r24, [_Z14cudaDenseLayerPfS_S_S_ii_param_5];
	cvta.to.global.u64 	%rd1, %rd13;
	cvta.to.global.u64 	%rd2, %rd12;
	mov.u32 	%r25, %ctaid.x;
	mov.u32 	%r26, %ntid.x;
	mov.u32 	%r27, %tid.x;
	mad.lo.s32 	%r1, %r25, %r26, %r27;
	setp.ge.s32 	%p1, %r1, %r24;
	@%p1 bra 	$L__BB0_15;
	setp.lt.s32 	%p2, %r23, 1;
	mov.f32 	%f113, 0f00000000;
	@%p2 bra 	$L__BB0_14;
	mul.lo.s32 	%r2, %r23, %r1;
	and.b32  	%r3, %r23, 15;
	setp.lt.u32 	%p3, %r23, 16;
	mov.f32 	%f113, 0f00000000;
	mov.b32 	%r34, 0;
	@%p3 bra 	$L__BB0_5;
	and.b32  	%r34, %r23, 2147483632;
	neg.s32 	%r32, %r34;
	add.s64 	%rd32, %rd2, 32;
	add.s64 	%rd4, %rd1, 32;
	mov.f32 	%f113, 0f00000000;
	mov.u32 	%r31, %r2;
$L__BB0_4:
	.pragma "nounroll";
	mul.wide.s32 	%rd14, %r31, 4;
	add.s64 	%rd15, %rd4, %rd14;
	ld.global.f32 	%f18, [%rd32+-32];
	ld.global.f32 	%f19, [%rd15+-32];
	fma.rn.f32 	%f20, %f18, %f19, %f113;
	ld.global.f32 	%f21, [%rd32+-28];
	ld.global.f32 	%f22, [%rd15+-28];
	fma.rn.f32 	%f23, %f21, %f22, %f20;
	ld.global.f32 	%f24, [%rd32+-24];
	ld.global.f32 	%f25, [%rd15+-24];
	fma.rn.f32 	%f26, %f24, %f25, %f23;
	ld.global.f32 	%f27, [%rd32+-20];
	ld.global.f32 	%f28, [%rd15+-20];
	fma.rn.f32 	%f29, %f27, %f28, %f26;
	ld.global.f32 	%f30, [%rd32+-16];
	ld.global.f32 	%f31, [%rd15+-16];
	fma.rn.f32 	%f32, %f30, %f31, %f29;
	ld.global.f32 	%f33, [%rd32+-12];
	ld.global.f32 	%f34, [%rd15+-12];
	fma.rn.f32 	%f35, %f33, %f34, %f32;
	ld.global.f32 	%f36, [%rd32+-8];
	ld.global.f32 	%f37, [%rd15+-8];
	fma.rn.f32 	%f38, %f36, %f37, %f35;
	ld.global.f32 	%f39, [%rd32+-4];
	ld.global.f32 	%f40, [%rd15+-4];
	fma.rn.f32 	%f41, %f39, %f40, %f38;
	ld.global.f32 	%f42, [%rd32];
	ld.global.f32 	%f43, [%rd15];
	fma.rn.f32 	%f44, %f42, %f43, %f41;
	ld.global.f32 	%f45, [%rd32+4];
	ld.global.f32 	%f46, [%rd15+4];
	fma.rn.f32 	%f47, %f45, %f46, %f44;
	ld.global.f32 	%f48, [%rd32+8];
	ld.global.f32 	%f49, [%rd15+8];
	fma.rn.f32 	%f50, %f48, %f49, %f47;
	ld.global.f32 	%f51, [%rd32+12];
	ld.global.f32 	%f52, [%rd15+12];
	fma.rn.f32 	%f53, %f51, %f52, %f50;
	ld.global.f32 	%f54, [%rd32+16];
	ld.global.f32 	%f55, [%rd15+16];
	fma.rn.f32 	%f56, %f54, %f55, %f53;
	ld.global.f32 	%f57, [%rd32+20];
	ld.global.f32 	%f58, [%rd15+20];
	fma.rn.f32 	%f59, %f57, %f58, %f56;
	ld.global.f32 	%f60, [%rd32+24];
	ld.global.f32 	%f61, [%rd15+24];
	fma.rn.f32 	%f62, %f60, %f61, %f59;
	ld.global.f32 	%f63, [%rd32+28];
	ld.global.f32 	%f64, [%rd15+28];
	fma.rn.f32 	%f113, %f63, %f64, %f62;
	add.s32 	%r32, %r32, 16;
	add.s64 	%rd32, %rd32, 64;
	add.s32 	%r31, %r31, 16;
	setp.ne.s32 	%p4, %r32, 0;
	@%p4 bra 	$L__BB0_4;
$L__BB0_5:
	setp.eq.s32 	%p5, %r3, 0;
	@%p5 bra 	$L__BB0_14;
	and.b32  	%r11, %r23, 7;
	setp.lt.u32 	%p6, %r3, 8;
	@%p6 bra 	$L__BB0_8;
	mul.wide.u32 	%rd16, %r34, 4;
	add.s64 	%rd17, %rd2, %rd16;
	ld.global.f32 	%f66, [%rd17];
	add.s32 	%r29, %r34, %r2;
	mul.wide.s32 	%rd18, %r29, 4;
	add.s64 	%rd19, %rd1, %rd18;
	ld.global.f32 	%f67, [%rd19];
	fma.rn.f32 	%f68, %f66, %f67, %f113;
	ld.global.f32 	%f69, [%rd17+4];
	ld.global.f32 	%f70, [%rd19+4];
	fma.rn.f32 	%f71, %f69, %f70, %f68;
	ld.global.f32 	%f72, [%rd17+8];
	ld.global.f32 	%f73, [%rd19+8];
	fma.rn.f32 	%f74, %f72, %f73, %f71;
	ld.global.f32 	%f75, [%rd17+12];
	ld.global.f32 	%f76, [%rd19+12];
	fma.rn.f32 	%f77, %f75, %f76, %f74;
	ld.global.f32 	%f78, [%rd17+16];
	ld.global.f32 	%f79, [%rd19+16];
	fma.rn.f32 	%f80, %f78, %f79, %f77;
	ld.global.f32 	%f81, [%rd17+20];
	ld.global.f32 	%f82, [%rd19+20];
	fma.rn.f32 	%f83, %f81, %f82, %f80;
	ld.global.f32 	%f84, [%rd17+24];
	ld.global.f32 	%f85, [%rd19+24];
	fma.rn.f32 	%f86, %f84, %f85, %f83;
	ld.global.f32 	%f87, [%rd17+28];
	ld.global.f32 	%f88, [%rd19+28];
	fma.rn.f32 	%f113, %f87, %f88, %f86;
	add.s32 	%r34, %r34, 8;
$L__BB0_8:
	setp.eq.s32 	%p7, %r11, 0;
	@%p7 bra 	$L__BB0_14;
	and.b32  	%r14, %r23, 3;
	setp.lt.u32 	%p8, %r11, 4;
	@%p8 bra 	$L__BB0_11;
	mul.wide.u32 	%rd20, %r34, 4;
	add.s64 	%rd21, %rd2, %rd20;
	ld.global.f32 	%f90, [%rd21];
	add.s32 	%r30, %r34, %r2;
	mul.wide.s32 	%rd22, %r30, 4;
	add.s64 	%rd23, %rd1, %rd22;
	ld.global.f32 	%f91, [%rd23];
	fma.rn.f32 	%f92, %f90, %f91, %f113;
	ld.global.f32 	%f93, [%rd21+4];
	ld.global.f32 	%f94, [%rd23+4];
	fma.rn.f32 	%f95, %f93, %f94, %f92;
	ld.global.f32 	%f96, [%rd21+8];
	ld.global.f32 	%f97, [%rd23+8];
	fma.rn.f32 	%f98, %f96, %f97, %f95;
	ld.global.f32 	%f99, [%rd21+12];
	ld.global.f32 	%f100, [%rd23+12];
	fma.rn.f32 	%f113, %f99, %f100, %f98;
	add.s32 	%r34, %r34, 4;
$L__BB0_11:
	setp.eq.s32 	%p9, %r14, 0;
	@%p9 bra 	$L__BB0_14;
	add.s32 	%r37, %r34, %r2;
	mul.wide.u32 	%rd24, %r34, 4;
	add.s64 	%rd33, %rd2, %rd24;
	neg.s32 	%r36, %r14;
$L__BB0_13:
	.pragma "nounroll";
	mul.wide.s32 	%rd25, %r37, 4;
	add.s64 	%rd26, %rd1, %rd25;
	ld.global.f32 	%f101, [%rd33];
	ld.global.f32 	%f102, [%rd26];
	fma.rn.f32 	%f113, %f101, %f102, %f113;
	add.s32 	%r37, %r37, 1;
	add.s64 	%rd33, %rd33, 4;
	add.s32 	%r36, %r36, 1;
	setp.ne.s32 	%p10, %r36, 0;
	@%p10 bra 	$L__BB0_13;
$L__BB0_14:
	cvta.to.global.u64 	%rd27, %rd10;
	mul.wide.s32 	%rd28, %r1, 4;
	add.s64 	%rd29, %rd27, %rd28;
	ld.global.f32 	%f103, [%rd29];
	add.f32 	%f104, %f113, %f103;
	cvta.to.global.u64 	%rd30, %rd11;
	add.s64 	%rd31, %rd30, %rd28;
	st.global.f32 	[%rd31], %f104;
$L__BB0_15:
	ret;

}
	// .globl	_Z20cudaAveragePooling2DPfS_iiii
.visible .entry _Z20cudaAveragePooling2DPfS_iiii(
	.param .u64 .ptr .align 1 _Z20cudaAveragePooling2DPfS_iiii_param_0,
	.param .u64 .ptr .align 1 _Z20cudaAveragePooling2DPfS_iiii_param_1,
	.param .u32 _Z20cudaAveragePooling2DPfS_iiii_param_2,
	.param .u32 _Z20cudaAveragePooling2DPfS_iiii_param_3,
	.param .u32 _Z20cudaAveragePooling2DPfS_iiii_param_4,
	.param .u32 _Z20cudaAveragePooling2DPfS_iiii_param_5
)
{
	.reg .pred 	%p<17>;
	.reg .b32 	%r<53>;
	.reg .b32 	%f<90>;
	.reg .b64 	%rd<16>;

	ld.param.u64 	%rd5, [_Z20cudaAveragePooling2DPfS_iiii_param_0];
	ld.param.u64 	%rd4, [_Z20cudaAveragePooling2DPfS_iiii_param_1];
	ld.param.u32 	%r27, [_Z20cudaAveragePooling2DPfS_iiii_param_2];
	ld.param.u32 	%r28, [_Z20cudaAveragePooling2DPfS_iiii_param_3];
	ld.param.u32 	%r29, [_Z20cudaAveragePooling2DPfS_iiii_param_4];
	ld.param.u32 	%r30, [_Z20cudaAveragePooling2DPfS_iiii_param_5];
	cvta.to.global.u64 	%rd1, %rd5;
	mov.u32 	%r1, %ctaid.z;
	mov.u32 	%r31, %ctaid.y;
	mov.u32 	%r32, %ntid.y;
	mov.u32 	%r33, %tid.y;
	mad.lo.s32 	%r2, %r31, %r32, %r33;
	mov.u32 	%r34, %ctaid.x;
	mov.u32 	%r35, %ntid.x;
	mov.u32 	%r36, %tid.x;
	mad.lo.s32 	%r3, %r34, %r35, %r36;
	div.s32 	%r4, %r27, %r29;
	div.s32 	%r5, %r28, %r29;
	setp.ge.s32 	%p1, %r2, %r4;
	setp.ge.s32 	%p2, %r3, %r5;
	or.pred  	%p3, %p1, %p2;
	setp.ge.s32 	%p4, %r1, %r30;
	or.pred  	%p5, %p4, %p3;
	@%p5 bra 	$L__BB1_18;
	setp.lt.s32 	%p6, %r29, 1;
	mov.f32 	%f88, 0f00000000;
	@%p6 bra 	$L__BB1_17;
	mul.lo.s32 	%r6, %r29, %r3;
	mul.lo.s32 	%r38, %r27, %r1;
	mad.lo.s32 	%r7, %r29, %r2, %r38;
	and.b32  	%r8, %r29, 15;
	add.s32 	%r9, %r8, -1;
	and.b32  	%r10, %r29, 7;
	add.s32 	%r11, %r10, -1;
	and.b32  	%r12, %r29, 2147483632;
	and.b32  	%r13, %r29, 3;
	neg.s32 	%r14, %r12;
	add.s64 	%rd2, %rd1, 32;
	mov.f32 	%f88, 0f00000000;
	mov.b32 	%r47, 0;
$L__BB1_3:
	setp.lt.u32 	%p7, %r29, 16;
	add.s32 	%r40, %r7, %r47;
	mad.lo.s32 	%r16, %r40, %r28, %r6;
	mov.b32 	%r51, 0;
	@%p7 bra 	$L__BB1_6;
	mov.u32 	%r48, %r16;
	mov.u32 	%r49, %r14;
$L__BB1_5:
	.pragma "nounroll";
	mul.wide.s32 	%rd6, %r48, 4;
	add.s64 	%rd7, %rd2, %rd6;
	ld.global.f32 	%f20, [%rd7+-32];
	add.f32 	%f21, %f88, %f20;
	ld.global.f32 	%f22, [%rd7+-28];
	add.f32 	%f23, %f21, %f22;
	ld.global.f32 	%f24, [%rd7+-24];
	add.f32 	%f25, %f23, %f24;
	ld.global.f32 	%f26, [%rd7+-20];
	add.f32 	%f27, %f25, %f26;
	ld.global.f32 	%f28, [%rd7+-16];
	add.f32 	%f29, %f27, %f28;
	ld.global.f32 	%f30, [%rd7+-12];
	add.f32 	%f31, %f29, %f30;
	ld.global.f32 	%f32, [%rd7+-8];
	add.f32 	%f33, %f31, %f32;
	ld.global.f32 	%f34, [%rd7+-4];
	add.f32 	%f35, %f33, %f34;
	ld.global.f32 	%f36, [%rd7];
	add.f32 	%f37, %f35, %f36;
	ld.global.f32 	%f38, [%rd7+4];
	add.f32 	%f39, %f37, %f38;
	ld.global.f32 	%f40, [%rd7+8];
	add.f32 	%f41, %f39, %f40;
	ld.global.f32 	%f42, [%rd7+12];
	add.f32 	%f43, %f41, %f42;
	ld.global.f32 	%f44, [%rd7+16];
	add.f32 	%f45, %f43, %f44;
	ld.global.f32 	%f46, [%rd7+20];
	add.f32 	%f47, %f45, %f46;
	ld.global.f32 	%f48, [%rd7+24];
	add.f32 	%f49, %f47, %f48;
	ld.global.f32 	%f50, [%rd7+28];
	add.f32 	%f88, %f49, %f50;
	add.s32 	%r49, %r49, 16;
	add.s32 	%r48, %r48, 16;
	setp.ne.s32 	%p8, %r49, 0;
	mov.u32 	%r51, %r12;
	@%p8 bra 	$L__BB1_5;
$L__BB1_6:
	setp.eq.s32 	%p9, %r8, 0;
	@%p9 bra 	$L__BB1_16;
	setp.lt.u32 	%p10, %r9, 7;
	@%p10 bra 	$L__BB1_9;
	add.s32 	%r41, %r16, %r51;
	mul.wide.s32 	%rd8, %r41, 4;
	add.s64 	%rd9, %rd1, %rd8;
	ld.global.f32 	%f52, [%rd9];
	add.f32 	%f53, %f88, %f52;
	ld.global.f32 	%f54, [%rd9+4];
	add.f32 	%f55, %f53, %f54;
	ld.global.f32 	%f56, [%rd9+8];
	add.f32 	%f57, %f55, %f56;
	ld.global.f32 	%f58, [%rd9+12];
	add.f32 	%f59, %f57, %f58;
	ld.global.f32 	%f60, [%rd9+16];
	add.f32 	%f61, %f59, %f60;
	ld.global.f32 	%f62, [%rd9+20];
	add.f32 	%f63, %f61, %f62;
	ld.global.f32 	%f64, [%rd9+24];
	add.f32 	%f65, %f63, %f64;
	ld.global.f32 	%f66, [%rd9+28];
	add.f32 	%f88, %f65, %f66;
	add.s32 	%r51, %r51, 8;
$L__BB1_9:
	setp.eq.s32 	%p11, %r10, 0;
	@%p11 bra 	$L__BB1_16;
	setp.lt.u32 	%p12, %r11, 3;
	@%p12 bra 	$L__BB1_12;
	add.s32 	%r42, %r16, %r51;
	mul.wide.s32 	%rd10, %r42, 4;
	add.s64 	%rd11, %rd1, %rd10;
	ld.global.f32 	%f68, [%rd11];
	add.f32 	%f69, %f88, %f68;
	ld.global.f32 	%f70, [%rd11+4];
	add.f32 	%f71, %f69, %f70;
	ld.global.f32 	%f72, [%rd11+8];
	add.f32 	%f73, %f71, %f72;
	ld.global.f32 	%f74, [%rd11+12];
	add.f32 	%f88, %f73, %f74;
	add.s32 	%r51, %r51, 4;
$L__BB1_12:
	setp.eq.s32 	%p13, %r13, 0;
	@%p13 bra 	$L__BB1_16;
	setp.eq.s32 	%p14, %r13, 1;
	add.s32 	%r43, %r16, %r51;
	mul.wide.s32 	%rd12, %r43, 4;
	add.s64 	%rd3, %rd1, %rd12;
	ld.global.f32 	%f75, [%rd3];
	add.f32 	%f88, %f88, %f75;
	@%p14 bra 	$L__BB1_16;
	setp.eq.s32 	%p15, %r13, 2;
	ld.global.f32 	%f76, [%rd3+4];
	add.f32 	%f88, %f88, %f76;
	@%p15 bra 	$L__BB1_16;
	ld.global.f32 	%f77, [%rd3+8];
	add.f32 	%f88, %f88, %f77;
$L__BB1_16:
	add.s32 	%r47, %r47, 1;
	setp.ne.s32 	%p16, %r47, %r29;
	@%p16 bra 	$L__BB1_3;
$L__BB1_17:
	mad.lo.s32 	%r44, %r4, %r1, %r2;
	mad.lo.s32 	%r45, %r44, %r5, %r3;
	mul.lo.s32 	%r46, %r29, %r29;
	cvt.rn.f32.u32 	%f78, %r46;
	div.rn.f32 	%f79, %f88, %f78;
	cvta.to.global.u64 	%rd13, %rd4;
	mul.wide.s32 	%rd14, %r45, 4;
	add.s64 	%rd15, %rd13, %rd14;
	st.global.f32 	[%rd15], %f79;
$L__BB1_18:
	ret;

}
	// .globl	_Z18cudaActivationTanhPfi
.visible .entry _Z18cudaActivationTanhPfi(
	.param .u64 .ptr .align 1 _Z18cudaActivationTanhPfi_param_0,
	.param .u32 _Z18cudaActivationTanhPfi_param_1
)
{
	.reg .pred 	%p<4>;
	.reg .b32 	%r<6>;
	.reg .b32 	%f<17>;
	.reg .b64 	%rd<5>;

	ld.param.u64 	%rd1, [_Z18cudaActivationTanhPfi_param_0];
	ld.param.u32 	%r2, [_Z18cudaActivationTanhPfi_param_1];
	mov.u32 	%r3, %ctaid.x;
	mov.u32 	%r4, %ntid.x;
	mov.u32 	%r5, %tid.x;
	mad.lo.s32 	%r1, %r3, %r4, %r5;
	setp.ge.s32 	%p1, %r1, %r2;
	@%p1 bra 	$L__BB2_2;
	cvta.to.global.u64 	%rd2, %rd1;
	mul.wide.s32 	%rd3, %r1, 4;
	add.s64 	%rd4, %rd2, %rd3;
	ld.global.f32 	%f1, [%rd4];
	abs.f32 	%f2, %f1;
	mul.f32 	%f3, %f2, 0f4038AA3B;
	ex2.approx.ftz.f32 	%f4, %f3;
	add.f32 	%f5, %f4, 0f3F800000;
	rcp.approx.ftz.f32 	%f6, %f5;
	fma.rn.f32 	%f7, %f6, 0fC0000000, 0f3F800000;
	setp.ge.f32 	%p2, %f2, 0f41102CB4;
	selp.f32 	%f8, 0f3F800000, %f7, %p2;
	copysign.f32 	%f9, %f1, %f8;
	mul.f32 	%f10, %f1, %f1;
	fma.rn.f32 	%f11, %f10, 0f3C80F082, 0fBD563CAE;
	fma.rn.f32 	%f12, %f11, %f10, 0f3E085941;
	fma.rn.f32 	%f13, %f12, %f10, 0fBEAAA9ED;
	fma.rn.f32 	%f14, %f13, %f10, 0f00000000;
	fma.rn.f32 	%f15, %f14, %f1, %f1;
	setp.ge.f32 	%p3, %f2, 0f3F19999A;
	selp.f32 	%f16, %f9, %f15, %p3;
	st.global.f32 	[%rd4], %f16;
$L__BB2_2:
	ret;

}
	// .globl	_Z11cudaSoftmaxPfS_i
.visible .entry _Z11cudaSoftmaxPfS_i(
	.param .u64 .ptr .align 1 _Z11cudaSoftmaxPfS_i_param_0,
	.param .u64 .ptr .align 1 _Z11cudaSoftmaxPfS_i_param_1,
	.param .u32 _Z11cudaSoftmaxPfS_i_param_2
)
{
	.reg .pred 	%p<4>;
	.reg .b32 	%r<9>;
	.reg .b32 	%f<20>;
	.reg .b64 	%rd<9>;
	// demoted variable
	.shared .align 4 .f32 _ZZ11cudaSoftmaxPfS_iE11partial_sum;
	ld.param.u64 	%rd1, [_Z11cudaSoftmaxPfS_i_param_0];
	ld.param.u64 	%rd2, [_Z11cudaSoftmaxPfS_i_param_1];
	ld.param.u32 	%r2, [_Z11cudaSoftmaxPfS_i_param_2];
	mov.u32 	%r3, %tid.x;
	mov.u32 	%r4, %ctaid.x;
	mov.u32 	%r5, %ntid.x;
	mad.lo.s32 	%r1, %r4, %r5, %r3;
	setp.ne.s32 	%p1, %r3, 0;
	@%p1 bra 	$L__BB3_2;
	mov.b32 	%r6, 0;
	st.shared.u32 	[_ZZ11cudaSoftmaxPfS_iE11partial_sum], %r6;
$L__BB3_2:
	bar.sync 	0;
	setp.ge.s32 	%p2, %r1, %r2;
	mov.f32 	%f19, 0f00000000;
	@%p2 bra 	$L__BB3_4;
	cvta.to.global.u64 	%rd3, %rd1;
	mul.wide.s32 	%rd4, %r1, 4;
	add.s64 	%rd5, %rd3, %rd4;
	ld.global.f32 	%f4, [%rd5];
	fma.rn.f32 	%f5, %f4, 0f3BBB989D, 0f3F000000;
	cvt.sat.f32.f32 	%f6, %f5;
	mov.f32 	%f7, 0f4B400001;
	mov.f32 	%f8, 0f437C0000;
	fma.rm.f32 	%f9, %f6, %f8, %f7;
	add.f32 	%f10, %f9, 0fCB40007F;
	neg.f32 	%f11, %f10;
	fma.rn.f32 	%f12, %f4, 0f3FB8AA3B, %f11;
	fma.rn.f32 	%f13, %f4, 0f32A57060, %f12;
	mov.b32 	%r7, %f9;
	shl.b32 	%r8, %r7, 23;
	mov.b32 	%f14, %r8;
	ex2.approx.ftz.f32 	%f15, %f13;
	mul.f32 	%f19, %f15, %f14;
	atom.shared.add.f32 	%f16, [_ZZ11cudaSoftmaxPfS_iE11partial_sum], %f19;
$L__BB3_4:
	setp.ge.s32 	%p3, %r1, %r2;
	bar.sync 	0;
	@%p3 bra 	$L__BB3_6;
	ld.shared.f32 	%f17, [_ZZ11cudaSoftmaxPfS_iE11partial_sum];
	div.rn.f32 	%f18, %f19, %f17;
	cvta.to.global.u64 	%rd6, %rd2;
	mul.wide.s32 	%rd7, %r1, 4;
	add.s64 	%rd8, %rd6, %rd7;
	st.global.f32 	[%rd8], %f18;
$L__BB3_6:
	ret;

}
	// .globl	_Z17cudaConvolution2DPfS_S_iiiiiiS_
.visible .entry _Z17cudaConvolution2DPfS_S_iiiiiiS_(
	.param .u64 .ptr .align 1 _Z17cudaConvolution2DPfS_S_iiiiiiS__param_0,
	.param .u64 .ptr .align 1 _Z17cudaConvolution2DPfS_S_iiiiiiS__param_1,
	.param .u64 .ptr .align 1 _Z17cudaConvolution2DPfS_S_iiiiiiS__param_2,
	.param .u32 _Z17cudaConvolution2DPfS_S_iiiiiiS__param_3,
	.param .u32 _Z17cudaConvolution2DPfS_S_iiiiiiS__param_4,
	.param .u32 _Z17cudaConvolution2DPfS_S_iiiiiiS__param_5,
	.param .u32 _Z17cudaConvolution2DPfS_S_iiiiiiS__param_6,
	.param .u32 _Z17cudaConvolution2DPfS_S_iiiiiiS__param_7,
	.param .u32 _Z17cudaConvolution2DPfS_S_iiiiiiS__param_8,
	.param .u64 .ptr .align 1 _Z17cudaConvolution2DPfS_S_iiiiiiS__param_9
)
{
	.reg .pred 	%p<17>;
	.reg .b32 	%r<57>;
	.reg .b32 	%f<121>;
	.reg .b64 	%rd<31>;

	ld.param.u64 	%rd9, [_Z17cudaConvolution2DPfS_S_iiiiiiS__param_0];
	ld.param.u64 	%rd10, [_Z17cudaConvolution2DPfS_S_iiiiiiS__param_1];
	ld.param.u64 	%rd7, [_Z17cudaConvolution2DPfS_S_iiiiiiS__param_2];
	ld.param.u32 	%r25, [_Z17cudaConvolution2DPfS_S_iiiiiiS__param_4];
	ld.param.u32 	%r26, [_Z17cudaConvolution2DPfS_S_iiiiiiS__param_5];
	ld.param.u32 	%r27, [_Z17cudaConvolution2DPfS_S_iiiiiiS__param_6];
	ld.param.u32 	%r28, [_Z17cudaConvolution2DPfS_S_iiiiiiS__param_7];
	ld.param.u32 	%r29, [_Z17cudaConvolution2DPfS_S_iiiiiiS__param_8];
	ld.param.u64 	%rd8, [_Z17cudaConvolution2DPfS_S_iiiiiiS__param_9];
	cvta.to.global.u64 	%rd1, %rd10;
	cvta.to.global.u64 	%rd2, %rd9;
	mov.u32 	%r30, %ctaid.y;
	mov.u32 	%r31, %ntid.y;
	mov.u32 	%r32, %tid.y;
	mad.lo.s32 	%r1, %r30, %r31, %r32;
	mov.u32 	%r33, %ctaid.x;
	mov.u32 	%r34, %ntid.x;
	mov.u32 	%r35, %tid.x;
	mad.lo.s32 	%r2, %r33, %r34, %r35;
	mov.u32 	%r3, %ctaid.z;
	setp.ge.s32 	%p1, %r1, %r27;
	setp.ge.s32 	%p2, %r2, %r28;
	or.pred  	%p3, %p1, %p2;
	setp.ge.s32 	%p4, %r3, %r29;
	or.pred  	%p5, %p3, %p4;
	@%p5 bra 	$L__BB4_18;
	setp.lt.s32 	%p6, %r26, 1;
	mov.f32 	%f119, 0f00000000;
	@%p6 bra 	$L__BB4_17;
	mul.lo.s32 	%r4, %r26, %r3;
	and.b32  	%r5, %r26, 15;
	and.b32  	%r6, %r26, 7;
	and.b32  	%r7, %r26, 2147483632;
	and.b32  	%r8, %r26, 3;
	neg.s32 	%r9, %r7;
	add.s64 	%rd3, %rd2, 32;
	add.s64 	%rd4, %rd1, 32;
	mov.f32 	%f119, 0f00000000;
	mov.b32 	%r50, 0;
$L__BB4_3:
	setp.lt.u32 	%p7, %r26, 16;
	add.s32 	%r38, %r50, %r1;
	mad.lo.s32 	%r11, %r38, %r25, %r2;
	add.s32 	%r39, %r50, %r4;
	mul.lo.s32 	%r12, %r39, %r26;
	mov.b32 	%r55, 0;
	@%p7 bra 	$L__BB4_6;
	mov.u32 	%r51, %r12;
	mov.u32 	%r52, %r11;
	mov.u32 	%r53, %r9;
$L__BB4_5:
	.pragma "nounroll";
	mul.wide.s32 	%rd11, %r52, 4;
	add.s64 	%rd12, %rd3, %rd11;
	mul.wide.s32 	%rd13, %r51, 4;
	add.s64 	%rd14, %rd4, %rd13;
	ld.global.f32 	%f20, [%rd12+-32];
	ld.global.f32 	%f21, [%rd14+-32];
	fma.rn.f32 	%f22, %f20, %f21, %f119;
	ld.global.f32 	%f23, [%rd12+-28];
	ld.global.f32 	%f24, [%rd14+-28];
	fma.rn.f32 	%f25, %f23, %f24, %f22;
	ld.global.f32 	%f26, [%rd12+-24];
	ld.global.f32 	%f27, [%rd14+-24];
	fma.rn.f32 	%f28, %f26, %f27, %f25;
	ld.global.f32 	%f29, [%rd12+-20];
	ld.global.f32 	%f30, [%rd14+-20];
	fma.rn.f32 	%f31, %f29, %f30, %f28;
	ld.global.f32 	%f32, [%rd12+-16];
	ld.global.f32 	%f33, [%rd14+-16];
	fma.rn.f32 	%f34, %f32, %f33, %f31;
	ld.global.f32 	%f35, [%rd12+-12];
	ld.global.f32 	%f36, [%rd14+-12];
	fma.rn.f32 	%f37, %f35, %f36, %f34;
	ld.global.f32 	%f38, [%rd12+-8];
	ld.global.f32 	%f39, [%rd14+-8];
	fma.rn.f32 	%f40, %f38, %f39, %f37;
	ld.global.f32 	%f41, [%rd12+-4];
	ld.global.f32 	%f42, [%rd14+-4];
	fma.rn.f32 	%f43, %f41, %f42, %f40;
	ld.global.f32 	%f44, [%rd12];
	ld.global.f32 	%f45, [%rd14];
	fma.rn.f32 	%f46, %f44, %f45, %f43;
	ld.global.f32 	%f47, [%rd12+4];
	ld.global.f32 	%f48, [%rd14+4];
	fma.rn.f32 	%f49, %f47, %f48, %f46;
	ld.global.f32 	%f50, [%rd12+8];
	ld.global.f32 	%f51, [%rd14+8];
	fma.rn.f32 	%f52, %f50, %f51, %f49;
	ld.global.f32 	%f53, [%rd12+12];
	ld.global.f32 	%f54, [%rd14+12];
	fma.rn.f32 	%f55, %f53, %f54, %f52;
	ld.global.f32 	%f56, [%rd12+16];
	ld.global.f32 	%f57, [%rd14+16];
	fma.rn.f32 	%f58, %f56, %f57, %f55;
	ld.global.f32 	%f59, [%rd12+20];
	ld.global.f32 	%f60, [%rd14+20];
	fma.rn.f32 	%f61, %f59, %f60, %f58;
	ld.global.f32 	%f62, [%rd12+24];
	ld.global.f32 	%f63, [%rd14+24];
	fma.rn.f32 	%f64, %f62, %f63, %f61;
	ld.global.f32 	%f65, [%rd12+28];
	ld.global.f32 	%f66, [%rd14+28];
	fma.rn.f32 	%f119, %f65, %f66, %f64;
	add.s32 	%r53, %r53, 16;
	add.s32 	%r52, %r52, 16;
	add.s32 	%r51, %r51, 16;
	setp.ne.s32 	%p8, %r53, 0;
	mov.u32 	%r55, %r7;
	@%p8 bra 	$L__BB4_5;
$L__BB4_6:
	setp.eq.s32 	%p9, %r5, 0;
	@%p9 bra 	$L__BB4_16;
	add.s32 	%r40, %r5, -1;
	setp.lt.u32 	%p10, %r40, 7;
	@%p10 bra 	$L__BB4_9;
	add.s32 	%r41, %r11, %r55;
	mul.wide.s32 	%rd15, %r41, 4;
	add.s64 	%rd16, %rd2, %rd15;
	ld.global.f32 	%f68, [%rd16];
	add.s32 	%r42, %r55, %r12;
	mul.wide.s32 	%rd17, %r42, 4;
	add.s64 	%rd18, %rd1, %rd17;
	ld.global.f32 	%f69, [%rd18];
	fma.rn.f32 	%f70, %f68, %f69, %f119;
	ld.global.f32 	%f71, [%rd16+4];
	ld.global.f32 	%f72, [%rd18+4];
	fma.rn.f32 	%f73, %f71, %f72, %f70;
	ld.global.f32 	%f74, [%rd16+8];
	ld.global.f32 	%f75, [%rd18+8];
	fma.rn.f32 	%f76, %f74, %f75, %f73;
	ld.global.f32 	%f77, [%rd16+12];
	ld.global.f32 	%f78, [%rd18+12];
	fma.rn.f32 	%f79, %f77, %f78, %f76;
	ld.global.f32 	%f80, [%rd16+16];
	ld.global.f32 	%f81, [%rd18+16];
	fma.rn.f32 	%f82, %f80, %f81, %f79;
	ld.global.f32 	%f83, [%rd16+20];
	ld.global.f32 	%f84, [%rd18+20];
	fma.rn.f32 	%f85, %f83, %f84, %f82;
	ld.global.f32 	%f86, [%rd16+24];
	ld.global.f32 	%f87, [%rd18+24];
	fma.rn.f32 	%f88, %f86, %f87, %f85;
	ld.global.f32 	%f89, [%rd16+28];
	ld.global.f32 	%f90, [%rd18+28];
	fma.rn.f32 	%f119, %f89, %f90, %f88;
	add.s32 	%r55, %r55, 8;
$L__BB4_9:
	setp.eq.s32 	%p11, %r6, 0;
	@%p11 bra 	$L__BB4_16;
	add.s32 	%r43, %r6, -1;
	setp.lt.u32 	%p12, %r43, 3;
	@%p12 bra 	$L__BB4_12;
	add.s32 	%r44, %r11, %r55;
	mul.wide.s32 	%rd19, %r44, 4;
	add.s64 	%rd20, %rd2, %rd19;
	ld.global.f32 	%f92, [%rd20];
	add.s32 	%r45, %r55, %r12;
	mul.wide.s32 	%rd21, %r45, 4;
	add.s64 	%rd22, %rd1, %rd21;
	ld.global.f32 	%f93, [%rd22];
	fma.rn.f32 	%f94, %f92, %f93, %f119;
	ld.global.f32 	%f95, [%rd20+4];
	ld.global.f32 	%f96, [%rd22+4];
	fma.rn.f32 	%f97, %f95, %f96, %f94;
	ld.global.f32 	%f98, [%rd20+8];
	ld.global.f32 	%f99, [%rd22+8];
	fma.rn.f32 	%f100, %f98, %f99, %f97;
	ld.global.f32 	%f101, [%rd20+12];
	ld.global.f32 	%f102, [%rd22+12];
	fma.rn.f32 	%f119, %f101, %f102, %f100;
	add.s32 	%r55, %r55, 4;
$L__BB4_12:
	setp.eq.s32 	%p13, %r8, 0;
	@%p13 bra 	$L__BB4_16;
	setp.eq.s32 	%p14, %r8, 1;
	add.s32 	%r46, %r11, %r55;
	mul.wide.s32 	%rd23, %r46, 4;
	add.s64 	%rd5, %rd2, %rd23;
	ld.global.f32 	%f103, [%rd5];
	add.s32 	%r47, %r55, %r12;
	mul.wide.s32 	%rd24, %r47, 4;
	add.s64 	%rd6, %rd1, %rd24;
	ld.global.f32 	%f104, [%rd6];
	fma.rn.f32 	%f119, %f103, %f104, %f119;
	@%p14 bra 	$L__BB4_16;
	setp.eq.s32 	%p15, %r8, 2;
	ld.global.f32 	%f105, [%rd5+4];
	ld.global.f32 	%f106, [%rd6+4];
	fma.rn.f32 	%f119, %f105, %f106, %f119;
	@%p15 bra 	$L__BB4_16;
	ld.global.f32 	%f107, [%rd5+8];
	ld.global.f32 	%f108, [%rd6+8];
	fma.rn.f32 	%f119, %f107, %f108, %f119;
$L__BB4_16:
	add.s32 	%r50, %r50, 1;
	setp.ne.s32 	%p16, %r50, %r26;
	@%p16 bra 	$L__BB4_3;
$L__BB4_17:
	cvta.to.global.u64 	%rd25, %rd8;
	mul.wide.u32 	%rd26, %r3, 4;
	add.s64 	%rd27, %rd25, %rd26;
	ld.global.f32 	%f109, [%rd27];
	add.f32 	%f110, %f119, %f109;
	mad.lo.s32 	%r48, %r27, %r3, %r1;
	mad.lo.s32 	%r49, %r48, %r28, %r2;
	cvta.to.global.u64 	%rd28, %rd7;
	mul.wide.s32 	%rd29, %r49, 4;
	add.s64 	%rd30, %rd28, %rd29;
	st.global.f32 	[%rd30], %f110;
$L__BB4_18:
	ret;

}


// ===== COMPILED SASS (sm_100) =====

	.target	sm_100

	.elftype	@"ET_EXEC"


//--------------------- .note.nv.tkinfo           --------------------------
	.section	.note.nv.tkinfo,"",@"SHT_NOTE"
	.sectionflags	@"SHF_NOTE_NV_TKINFO"
	.tkinfo
        /*0018*/ 	.word	0x00000002
        /*0030*/ 	.string	""
        /*0030*/ 	.string	"ptxas"
        /*0030*/ 	.string	"Cuda compilation tools, release 13.0, V13.0.88"
        /*0030*/ 	.string	"Build cuda_13.0.r13.0/compiler.36424714_0"
        /*0030*/ 	.string	"-arch sm_100 -m 64 "



//--------------------- .note.nv.cuinfo           --------------------------
	.section	.note.nv.cuinfo,"",@"SHT_NOTE"
	.sectionflags	@"SHF_NOTE_NV_CUINFO"
        /*0018*/ 	.short	0x0002
        /*001a*/ 	.short	0x0064
        /*001c*/ 	.short	0x0082
	.zero		2


//--------------------- .nv.info                  --------------------------
	.section	.nv.info,"",@"SHT_CUDA_INFO"
	.align	4


	//----- nvinfo : EIATTR_REGCOUNT
	.align		4
        /*0000*/ 	.byte	0x04, 0x2f
        /*0002*/ 	.short	(.L_1 - .L_0)
	.align		4
.L_0:
        /*0004*/ 	.word	index@(_Z14cudaDenseLayerPfS_S_S_ii)
        /*0008*/ 	.word	0x0000001f


	//----- nvinfo : EIATTR_FRAME_SIZE
	.align		4
.L_1:
        /*000c*/ 	.byte	0x04, 0x11
        /*000e*/ 	.short	(.L_3 - .L_2)
	.align		4
.L_2:
        /*0010*/ 	.word	index@(_Z14cudaDenseLayerPfS_S_S_ii)
        /*0014*/ 	.word	0x00000000


	//----- nvinfo : EIATTR_REGCOUNT
	.align		4
.L_3:
        /*0018*/ 	.byte	0x04, 0x2f
        /*001a*/ 	.short	(.L_5 - .L_4)
	.align		4
.L_4:
        /*001c*/ 	.word	index@(_Z20cudaAveragePooling2DPfS_iiii)
        /*0020*/ 	.word	0x0000001f


	//----- nvinfo : EIATTR_FRAME_SIZE
	.align		4
.L_5:
        /*0024*/ 	.byte	0x04, 0x11
        /*0026*/ 	.short	(.L_7 - .L_6)
	.align		4
.L_6:
        /*0028*/ 	.word	index@($__internal_1_$__cuda_sm3x_div_rn_noftz_f32_slowpath)
        /*002c*/ 	.word	0x00000000


	//----- nvinfo : EIATTR_FRAME_SIZE
	.align		4
.L_7:
        /*0030*/ 	.byte	0x04, 0x11
        /*0032*/ 	.short	(.L_9 - .L_8)
	.align		4
.L_8:
        /*0034*/ 	.word	index@(_Z20cudaAveragePooling2DPfS_iiii)
        /*0038*/ 	.word	0x00000000


	//----- nvinfo : EIATTR_REGCOUNT
	.align		4
.L_9:
        /*003c*/ 	.byte	0x04, 0x2f
        /*003e*/ 	.short	(.L_11 - .L_10)
	.align		4
.L_10:
        /*0040*/ 	.word	index@(_Z18cudaActivationTanhPfi)
        /*0044*/ 	.word	0x0000000c


	//----- nvinfo : EIATTR_FRAME_SIZE
	.align		4
.L_11:
        /*0048*/ 	.byte	0x04, 0x11
        /*004a*/ 	.short	(.L_13 - .L_12)
	.align		4
.L_12:
        /*004c*/ 	.word	index@(_Z18cudaActivationTanhPfi)
        /*0050*/ 	.word	0x00000000


	//----- nvinfo : EIATTR_REGCOUNT
	.align		4
.L_13:
        /*0054*/ 	.byte	0x04, 0x2f
        /*0056*/ 	.short	(.L_15 - .L_14)
	.align		4
.L_14:
        /*0058*/ 	.word	index@(_Z11cudaSoftmaxPfS_i)
        /*005c*/ 	.word	0x00000010


	//----- nvinfo : EIATTR_FRAME_SIZE
	.align		4
.L_15:
        /*0060*/ 	.byte	0x04, 0x11
        /*0062*/ 	.short	(.L_17 - .L_16)
	.align		4
.L_16:
        /*0064*/ 	.word	index@($__internal_0_$__cuda_sm3x_div_rn_noftz_f32_slowpath)
        /*0068*/ 	.word	0x00000000


	//----- nvinfo : EIATTR_FRAME_SIZE
	.align		4
.L_17:
        /*006c*/ 	.byte	0x04, 0x11
        /*006e*/ 	.short	(.L_19 - .L_18)
	.align		4
.L_18:
        /*0070*/ 	.word	index@(_Z11cudaSoftmaxPfS_i)
        /*0074*/ 	.word	0x00000000


	//----- nvinfo : EIATTR_REGCOUNT
	.align		4
.L_19:
        /*0078*/ 	.byte	0x04, 0x2f
        /*007a*/ 	.short	(.L_21 - .L_20)
	.align		4
.L_20:
        /*007c*/ 	.word	index@(_Z17cudaConvolution2DPfS_S_iiiiiiS_)
        /*0080*/ 	.word	0x0000001f


	//----- nvinfo : EIATTR_FRAME_SIZE
	.align		4
.L_21:
        /*0084*/ 	.byte	0x04, 0x11
        /*0086*/ 	.short	(.L_23 - .L_22)
	.align		4
.L_22:
        /*0088*/ 	.word	index@(_Z17cudaConvolution2DPfS_S_iiiiiiS_)
        /*008c*/ 	.word	0x00000000


	//----- nvinfo : EIATTR_MIN_STACK_SIZE
	.align		4
.L_23:
        /*0090*/ 	.byte	0x04, 0x12
        /*0092*/ 	.short	(.L_25 - .L_24)
	.align		4
.L_24:
        /*0094*/ 	.word	index@(_Z17cudaConvolution2DPfS_S_iiiiiiS_)
        /*0098*/ 	.word	0x00000000


	//----- nvinfo : EIATTR_MIN_STACK_SIZE
	.align		4
.L_25:
        /*009c*/ 	.byte	0x04, 0x12
        /*009e*/ 	.short	(.L_27 - .L_26)
	.align		4
.L_26:
        /*00a0*/ 	.word	index@(_Z11cudaSoftmaxPfS_i)
        /*00a4*/ 	.word	0x00000000


	//----- nvinfo : EIATTR_MIN_STACK_SIZE
	.align		4
.L_27:
        /*00a8*/ 	.byte	0x04, 0x12
        /*00aa*/ 	.short	(.L_29 - .L_28)
	.align		4
.L_28:
        /*00ac*/ 	.word	index@(_Z18cudaActivationTanhPfi)
        /*00b0*/ 	.word	0x00000000


	//----- nvinfo : EIATTR_MIN_STACK_SIZE
	.align		4
.L_29:
        /*00b4*/ 	.byte	0x04, 0x12
        /*00b6*/ 	.short	(.L_31 - .L_30)
	.align		4
.L_30:
        /*00b8*/ 	.word	index@(_Z20cudaAveragePooling2DPfS_iiii)
        /*00bc*/ 	.word	0x00000000


	//----- nvinfo : EIATTR_MIN_STACK_SIZE
	.align		4
.L_31:
        /*00c0*/ 	.byte	0x04, 0x12
        /*00c2*/ 	.short	(.L_33 - .L_32)
	.align		4
.L_32:
        /*00c4*/ 	.word	index@(_Z14cudaDenseLayerPfS_S_S_ii)
        /*00c8*/ 	.word	0x00000000
.L_33:


//--------------------- .nv.compat                --------------------------
	.section	.nv.compat,"",@"SHT_CUDA_COMPAT_INFO"
	.align	4
        /*0000*/ 	.byte	0x02, 0x09, 0x00, 0x00, 0x02, 0x02, 0x01, 0x00, 0x02, 0x05, 0x05, 0x00, 0x03, 0x07, 0x01, 0x01
        /*0010*/ 	.byte	0x02, 0x03, 0x00, 0x00, 0x02, 0x06, 0x01, 0x00, 0x04, 0x0b, 0x08, 0x00, 0x01, 0x00, 0x00, 0x00
        /*0020*/ 	.byte	0x00, 0x00, 0x00, 0x00


//--------------------- .nv.info._Z17cudaConvolution2DPfS_S_iiiiiiS_ --------------------------
	.section	.nv.info._Z17cudaConvolution2DPfS_S_iiiiiiS_,"",@"SHT_CUDA_INFO"
	.sectionflags	@""
	.align	4


	//----- nvinfo : EIATTR_CUDA_API_VERSION
	.align		4
        /*0000*/ 	.byte	0x04, 0x37
        /*0002*/ 	.short	(.L_35 - .L_34)
.L_34:
        /*0004*/ 	.word	0x00000082


	//----- nvinfo : EIATTR_KPARAM_INFO
	.align		4
.L_35:
        /*0008*/ 	.byte	0x04, 0x17
        /*000a*/ 	.short	(.L_37 - .L_36)
.L_36:
        /*000c*/ 	.word	0x00000000
        /*0010*/ 	.short	0x0009
        /*0012*/ 	.short	0x0030
        /*0014*/ 	.byte	0x00, 0xf5, 0x21, 0x00


	//----- nvinfo : EIATTR_KPARAM_INFO
	.align		4
.L_37:
        /*0018*/ 	.byte	0x04, 0x17
        /*001a*/ 	.short	(.L_39 - .L_38)
.L_38:
        /*001c*/ 	.word	0x00000000
        /*0020*/ 	.short	0x0008
        /*0022*/ 	.short	0x002c
        /*0024*/ 	.byte	0x00, 0xf0, 0x11, 0x00


	//----- nvinfo : EIATTR_KPARAM_INFO
	.align		4
.L_39:
        /*0028*/ 	.byte	0x04, 0x17
        /*002a*/ 	.short	(.L_41 - .L_40)
.L_40:
        /*002c*/ 	.word	0x00000000
        /*0030*/ 	.short	0x0007
        /*0032*/ 	.short	0x0028
        /*0034*/ 	.byte	0x00, 0xf0, 0x11, 0x00


	//----- nvinfo : EIATTR_KPARAM_INFO
	.align		4
.L_41:
        /*0038*/ 	.byte	0x04, 0x17
        /*003a*/ 	.short	(.L_43 - .L_42)
.L_42:
        /*003c*/ 	.word	0x00000000
        /*0040*/ 	.short	0x0006
        /*0042*/ 	.short	0x0024
        /*0044*/ 	.byte	0x00, 0xf0, 0x11, 0x00


	//----- nvinfo : EIATTR_KPARAM_INFO
	.align		4
.L_43:
        /*0048*/ 	.byte	0x04, 0x17
        /*004a*/ 	.short	(.L_45 - .L_44)
.L_44:
        /*004c*/ 	.word	0x00000000
        /*0050*/ 	.short	0x0005
        /*0052*/ 	.short	0x0020
        /*0054*/ 	.byte	0x00, 0xf0, 0x11, 0x00


	//----- nvinfo : EIATTR_KPARAM_INFO
	.align		4
.L_45:
        /*0058*/ 	.byte	0x04, 0x17
        /*005a*/ 	.short	(.L_47 - .L_46)
.L_46:
        /*005c*/ 	.word	0x00000000
        /*0060*/ 	.short	0x0004
        /*0062*/ 	.short	0x001c
        /*0064*/ 	.byte	0x00, 0xf0, 0x11, 0x00


	//----- nvinfo : EIATTR_KPARAM_INFO
	.align		4
.L_47:
        /*0068*/ 	.byte	0x04, 0x17
        /*006a*/ 	.short	(.L_49 - .L_48)
.L_48:
        /*006c*/ 	.word	0x00000000
        /*0070*/ 	.short	0x0003
        /*0072*/ 	.short	0x0018
        /*0074*/ 	.byte	0x00, 0xf0, 0x11, 0x00


	//----- nvinfo : EIATTR_KPARAM_INFO
	.align		4
.L_49:
        /*0078*/ 	.byte	0x04, 0x17
        /*007a*/ 	.short	(.L_51 - .L_50)
.L_50:
        /*007c*/ 	.word	0x00000000
        /*0080*/ 	.short	0x0002
        /*0082*/ 	.short	0x0010
        /*0084*/ 	.byte	0x00, 0xf5, 0x21, 0x00


	//----- nvinfo : EIATTR_KPARAM_INFO
	.align		4
.L_51:
        /*0088*/ 	.byte	0x04, 0x17
        /*008a*/ 	.short	(.L_53 - .L_52)
.L_52:
        /*008c*/ 	.word	0x00000000
        /*0090*/ 	.short	0x0001
        /*0092*/ 	.short	0x0008
        /*0094*/ 	.byte	0x00, 0xf5, 0x21, 0x00


	//----- nvinfo : EIATTR_KPARAM_INFO
	.align		4
.L_53:
        /*0098*/ 	.byte	0x04, 0x17
        /*009a*/ 	.short	(.L_55 - .L_54)
.L_54:
        /*009c*/ 	.word	0x00000000
        /*00a0*/ 	.short	0x0000
        /*00a2*/ 	.short	0x0000
        /*00a4*/ 	.byte	0x00, 0xf5, 0x21, 0x00


	//----- nvinfo : EIATTR_SPARSE_MMA_MASK
	.align		4
.L_55:
        /*00a8*/ 	.byte	0x03, 0x50
        /*00aa*/ 	.short	0x0000


	//----- nvinfo : EIATTR_MAXREG_COUNT
	.align		4
        /*00ac*/ 	.byte	0x03, 0x1b
        /*00ae*/ 	.short	0x00ff


	//----- nvinfo : EIATTR_MERCURY_ISA_VERSION
	.align		4
        /*00b0*/ 	.byte	0x03, 0x5f
        /*00b2*/ 	.short	0x0101


	//----- nvinfo : EIATTR_VRC_CTA_INIT_COUNT
	.align		4
        /*00b4*/ 	.byte	0x02, 0x4a
	.zero		1
	.zero		1


	//----- nvinfo : EIATTR_EXIT_INSTR_OFFSETS
	.align		4
        /*00b8*/ 	.byte	0x04, 0x1c
        /*00ba*/ 	.short	(.L_57 - .L_56)


	//   ....[0]....
.L_56:
        /*00bc*/ 	.word	0x000000f0


	//   ....[1]....
        /*00c0*/ 	.word	0x00000c70


	//----- nvinfo : EIATTR_CBANK_PARAM_SIZE
	.align		4
.L_57:
        /*00c4*/ 	.byte	0x03, 0x19
        /*00c6*/ 	.short	0x0038


	//----- nvinfo : EIATTR_PARAM_CBANK
	.align		4
        /*00c8*/ 	.byte	0x04, 0x0a
        /*00ca*/ 	.short	(.L_59 - .L_58)
	.align		4
.L_58:
        /*00cc*/ 	.word	index@(.nv.constant0._Z17cudaConvolution2DPfS_S_iiiiiiS_)
        /*00d0*/ 	.short	0x0380
        /*00d2*/ 	.short	0x0038


	//----- nvinfo : EIATTR_SW_WAR
	.align		4
.L_59:
        /*00d4*/ 	.byte	0x04, 0x36
        /*00d6*/ 	.short	(.L_61 - .L_60)
.L_60:
        /*00d8*/ 	.word	0x00000008
.L_61:


//--------------------- .nv.info._Z11cudaSoftmaxPfS_i --------------------------
	.section	.nv.info._Z11cudaSoftmaxPfS_i,"",@"SHT_CUDA_INFO"
	.sectionflags	@""
	.align	4


	//----- nvinfo : EIATTR_CUDA_API_VERSION
	.align		4
        /*0000*/ 	.byte	0x04, 0x37
        /*0002*/ 	.short	(.L_63 - .L_62)
.L_62:
        /*0004*/ 	.word	0x00000082


	//----- nvinfo : EIATTR_KPARAM_INFO
	.align		4
.L_63:
        /*0008*/ 	.byte	0x04, 0x17
        /*000a*/ 	.short	(.L_65 - .L_64)
.L_64:
        /*000c*/ 	.word	0x00000000
        /*0010*/ 	.short	0x0002
        /*0012*/ 	.short	0x0010
        /*0014*/ 	.byte	0x00, 0xf0, 0x11, 0x00


	//----- nvinfo : EIATTR_KPARAM_INFO
	.align		4
.L_65:
        /*0018*/ 	.byte	0x04, 0x17
        /*001a*/ 	.short	(.L_67 - .L_66)
.L_66:
        /*001c*/ 	.word	0x00000000
        /*0020*/ 	.short	0x0001
        /*0022*/ 	.short	0x0008
        /*0024*/ 	.byte	0x00, 0xf5, 0x21, 0x00


	//----- nvinfo : EIATTR_KPARAM_INFO
	.align		4
.L_67:
        /*0028*/ 	.byte	0x04, 0x17
        /*002a*/ 	.short	(.L_69 - .L_68)
.L_68:
        /*002c*/ 	.word	0x00000000
        /*0030*/ 	.short	0x0000
        /*0032*/ 	.short	0x0000
        /*0034*/ 	.byte	0x00, 0xf5, 0x21, 0x00


	//----- nvinfo : EIATTR_SPARSE_MMA_MASK
	.align		4
.L_69:
        /*0038*/ 	.byte	0x03, 0x50
        /*003a*/ 	.short	0x0000


	//----- nvinfo : EIATTR_MAXREG_COUNT
	.align		4
        /*003c*/ 	.byte	0x03, 0x1b
        /*003e*/ 	.short	0x00ff


	//----- nvinfo : EIATTR_NUM_BARRIERS
	.align		4
        /*0040*/ 	.byte	0x02, 0x4c
        /*0042*/ 	.byte	0x01
	.zero		1


	//----- nvinfo : EIATTR_MERCURY_ISA_VERSION
	.align		4
        /*0044*/ 	.byte	0x03, 0x5f
        /*0046*/ 	.short	0x0101


	//----- nvinfo : EIATTR_VRC_CTA_INIT_COUNT
	.align		4
        /*0048*/ 	.byte	0x02, 0x4a
	.zero		1
	.zero		1


	//----- nvinfo : EIATTR_EXIT_INSTR_OFFSETS
	.align		4
        /*004c*/ 	.byte	0x04, 0x1c
        /*004e*/ 	.short	(.L_71 - .L_70)


	//   ....[0]....
.L_70:
        /*0050*/ 	.word	0x00000290


	//   ....[1]....
        /*0054*/ 	.word	0x000003e0


	//----- nvinfo : EIATTR_CRS_STACK_SIZE
	.align		4
.L_71:
        /*0058*/ 	.byte	0x04, 0x1e
        /*005a*/ 	.short	(.L_73 - .L_72)
.L_72:
        /*005c*/ 	.word	0x00000000


	//----- nvinfo : EIATTR_CBANK_PARAM_SIZE
	.align		4
.L_73:
        /*0060*/ 	.byte	0x03, 0x19
        /*0062*/ 	.short	0x0014


	//----- nvinfo : EIATTR_PARAM_CBANK
	.align		4
        /*0064*/ 	.byte	0x04, 0x0a
        /*0066*/ 	.short	(.L_75 - .L_74)
	.align		4
.L_74:
        /*0068*/ 	.word	index@(.nv.constant0._Z11cudaSoftmaxPfS_i)
        /*006c*/ 	.short	0x0380
        /*006e*/ 	.short	0x0014


	//----- nvinfo : EIATTR_SW_WAR
	.align		4
.L_75:
        /*0070*/ 	.byte	0x04, 0x36
        /*0072*/ 	.short	(.L_77 - .L_76)
.L_76:
        /*0074*/ 	.word	0x00000008
.L_77:


//--------------------- .nv.info._Z18cudaActivationTanhPfi --------------------------
	.section	.nv.info._Z18cudaActivationTanhPfi,"",@"SHT_CUDA_INFO"
	.sectionflags	@""
	.align	4


	//----- nvinfo : EIATTR_CUDA_API_VERSION
	.align		4
        /*0000*/ 	.byte	0x04, 0x37
        /*0002*/ 	.short	(.L_79 - .L_78)
.L_78:
        /*0004*/ 	.word	0x00000082


	//----- nvinfo : EIATTR_KPARAM_INFO
	.align		4
.L_79:
        /*0008*/ 	.byte	0x04, 0x17
        /*000a*/ 	.short	(.L_81 - .L_80)
.L_80:
        /*000c*/ 	.word	0x00000000
        /*0010*/ 	.short	0x0001
        /*0012*/ 	.short	0x0008
        /*0014*/ 	.byte	0x00, 0xf0, 0x11, 0x00


	//----- nvinfo : EIATTR_KPARAM_INFO
	.align		4
.L_81:
        /*0018*/ 	.byte	0x04, 0x17
        /*001a*/ 	.short	(.L_83 - .L_82)
.L_82:
        /*001c*/ 	.word	0x00000000
        /*0020*/ 	.short	0x0000
        /*0022*/ 	.short	0x0000
        /*0024*/ 	.byte	0x00, 0xf5, 0x21, 0x00


	//----- nvinfo : EIATTR_SPARSE_MMA_MASK
	.align		4
.L_83:
        /*0028*/ 	.byte	0x03, 0x50
        /*002a*/ 	.short	0x0000


	//----- nvinfo : EIATTR_MAXREG_COUNT
	.align		4
        /*002c*/ 	.byte	0x03, 0x1b
        /*002e*/ 	.short	0x00ff


	//----- nvinfo : EIATTR_MERCURY_ISA_VERSION
	.align		4
        /*0030*/ 	.byte	0x03, 0x5f
        /*0032*/ 	.short	0x0101


	//----- nvinfo : EIATTR_VRC_CTA_INIT_COUNT
	.align		4
        /*0034*/ 	.byte	0x02, 0x4a
	.zero		1
	.zero		1


	//----- nvinfo : EIATTR_EXIT_INSTR_OFFSETS
	.align		4
        /*0038*/ 	.byte	0x04, 0x1c
        /*003a*/ 	.short	(.L_85 - .L_84)


	//   ....[0]....
.L_84:
        /*003c*/ 	.word	0x00000070


	//   ....[1]....
        /*0040*/ 	.word	0x000001e0


	//----- nvinfo : EIATTR_CBANK_PARAM_SIZE
	.align		4
.L_85:
        /*0044*/ 	.byte	0x03, 0x19
        /*0046*/ 	.short	0x000c


	//----- nvinfo : EIATTR_PARAM_CBANK
	.align		4
        /*0048*/ 	.byte	0x04, 0x0a
        /*004a*/ 	.short	(.L_87 - .L_86)
	.align		4
.L_86:
        /*004c*/ 	.word	index@(.nv.constant0._Z18cudaActivationTanhPfi)
        /*0050*/ 	.short	0x0380
        /*0052*/ 	.short	0x000c


	//----- nvinfo : EIATTR_SW_WAR
	.align		4
.L_87:
        /*0054*/ 	.byte	0x04, 0x36
        /*0056*/ 	.short	(.L_89 - .L_88)
.L_88:
        /*0058*/ 	.word	0x00000008
.L_89:


//--------------------- .nv.info._Z20cudaAveragePooling2DPfS_iiii --------------------------
	.section	.nv.info._Z20cudaAveragePooling2DPfS_iiii,"",@"SHT_CUDA_INFO"
	.sectionflags	@""
	.align	4


	//----- nvinfo : EIATTR_CUDA_API_VERSION
	.align		4
        /*0000*/ 	.byte	0x04, 0x37
        /*0002*/ 	.short	(.L_91 - .L_90)
.L_90:
        /*0004*/ 	.word	0x00000082


	//----- nvinfo : EIATTR_KPARAM_INFO
	.align		4
.L_91:
        /*0008*/ 	.byte	0x04, 0x17
        /*000a*/ 	.short	(.L_93 - .L_92)
.L_92:
        /*000c*/ 	.word	0x00000000
        /*0010*/ 	.short	0x0005
        /*0012*/ 	.short	0x001c
        /*0014*/ 	.byte	0x00, 0xf0, 0x11, 0x00


	//----- nvinfo : EIATTR_KPARAM_INFO
	.align		4
.L_93:
        /*0018*/ 	.byte	0x04, 0x17
        /*001a*/ 	.short	(.L_95 - .L_94)
.L_94:
        /*001c*/ 	.word	0x00000000
        /*0020*/ 	.short	0x0004
        /*0022*/ 	.short	0x0018
        /*0024*/ 	.byte	0x00, 0xf0, 0x11, 0x00


	//----- nvinfo : EIATTR_KPARAM_INFO
	.align		4
.L_95:
        /*0028*/ 	.byte	0x04, 0x17
        /*002a*/ 	.short	(.L_97 - .L_96)
.L_96:
        /*002c*/ 	.word	0x00000000
        /*0030*/ 	.short	0x0003
        /*0032*/ 	.short	0x0014
        /*0034*/ 	.byte	0x00, 0xf0, 0x11, 0x00


	//----- nvinfo : EIATTR_KPARAM_INFO
	.align		4
.L_97:
        /*0038*/ 	.byte	0x04, 0x17
        /*003a*/ 	.short	(.L_99 - .L_98)
.L_98:
        /*003c*/ 	.word	0x00000000
        /*0040*/ 	.short	0x0002
        /*0042*/ 	.short	0x0010
        /*0044*/ 	.byte	0x00, 0xf0, 0x11, 0x00


	//----- nvinfo : EIATTR_KPARAM_INFO
	.align		4
.L_99:
        /*0048*/ 	.byte	0x04, 0x17
        /*004a*/ 	.short	(.L_101 - .L_100)
.L_100:
        /*004c*/ 	.word	0x00000000
        /*0050*/ 	.short	0x0001
        /*0052*/ 	.short	0x0008
        /*0054*/ 	.byte	0x00, 0xf5, 0x21, 0x00


	//----- nvinfo : EIATTR_KPARAM_INFO
	.align		4
.L_101:
        /*0058*/ 	.byte	0x04, 0x17
        /*005a*/ 	.short	(.L_103 - .L_102)
.L_102:
        /*005c*/ 	.word	0x00000000
        /*0060*/ 	.short	0x0000
        /*0062*/ 	.short	0x0000
        /*0064*/ 	.byte	0x00, 0xf5, 0x21, 0x00


	//----- nvinfo : EIATTR_SPARSE_MMA_MASK
	.align		4
.L_103:
        /*0068*/ 	.byte	0x03, 0x50
        /*006a*/ 	.short	0x0000


	//----- nvinfo : EIATTR_MAXREG_COUNT
	.align		4
        /*006c*/ 	.byte	0x03, 0x1b
        /*006e*/ 	.short	0x00ff


	//----- nvinfo : EIATTR_MERCURY_ISA_VERSION
	.align		4
        /*0070*/ 	.byte	0x03, 0x5f
        /*0072*/ 	.short	0x0101


	//----- nvinfo : EIATTR_VRC_CTA_INIT_COUNT
	.align		4
        /*0074*/ 	.byte	0x02, 0x4a
	.zero		1
	.zero		1


	//----- nvinfo : EIATTR_EXIT_INSTR_OFFSETS
	.align		4
        /*0078*/ 	.byte	0x04, 0x1c
        /*007a*/ 	.short	(.L_105 - .L_104)


	//   ....[0]....
.L_104:
        /*007c*/ 	.word	0x00000370


	//   ....[1]....
        /*0080*/ 	.word	0x00000ca0


	//----- nvinfo : EIATTR_CRS_STACK_SIZE
	.align		4
.L_105:
        /*0084*/ 	.byte	0x04, 0x1e
        /*0086*/ 	.short	(.L_107 - .L_106)
.L_106:
        /*0088*/ 	.word	0x00000000


	//----- nvinfo : EIATTR_CBANK_PARAM_SIZE
	.align		4
.L_107:
        /*008c*/ 	.byte	0x03, 0x19
        /*008e*/ 	.short	0x0020


	//----- nvinfo : EIATTR_PARAM_CBANK
	.align		4
        /*0090*/ 	.byte	0x04, 0x0a
        /*0092*/ 	.short	(.L_109 - .L_108)
	.align		4
.L_108:
        /*0094*/ 	.word	index@(.nv.constant0._Z20cudaAveragePooling2DPfS_iiii)
        /*0098*/ 	.short	0x0380
        /*009a*/ 	.short	0x0020


	//----- nvinfo : EIATTR_SW_WAR
	.align		4
.L_109:
        /*009c*/ 	.byte	0x04, 0x36
        /*009e*/ 	.short	(.L_111 - .L_110)
.L_110:
        /*00a0*/ 	.word	0x00000008
.L_111:


//--------------------- .nv.info._Z14cudaDenseLayerPfS_S_S_ii --------------------------
	.section	.nv.info._Z14cudaDenseLayerPfS_S_S_ii,"",@"SHT_CUDA_INFO"
	.sectionflags	@""
	.align	4


	//----- nvinfo : EIATTR_CUDA_API_VERSION
	.align		4
        /*0000*/ 	.byte	0x04, 0x37
        /*0002*/ 	.short	(.L_113 - .L_112)
.L_112:
        /*0004*/ 	.word	0x00000082


	//----- nvinfo : EIATTR_KPARAM_INFO
	.align		4
.L_113:
        /*0008*/ 	.byte	0x04, 0x17
        /*000a*/ 	.short	(.L_115 - .L_114)
.L_114:
        /*000c*/ 	.word	0x00000000
        /*0010*/ 	.short	0x0005
        /*0012*/ 	.short	0x0024
        /*0014*/ 	.byte	0x00, 0xf0, 0x11, 0x00


	//----- nvinfo : EIATTR_KPARAM_INFO
	.align		4
.L_115:
        /*0018*/ 	.byte	0x04, 0x17
        /*001a*/ 	.short	(.L_117 - .L_116)
.L_116:
        /*001c*/ 	.word	0x00000000
        /*0020*/ 	.short	0x0004
        /*0022*/ 	.short	0x0020
        /*0024*/ 	.byte	0x00, 0xf0, 0x11, 0x00


	//----- nvinfo : EIATTR_KPARAM_INFO
	.align		4
.L_117:
        /*0028*/ 	.byte	0x04, 0x17
        /*002a*/ 	.short	(.L_119 - .L_118)
.L_118:
        /*002c*/ 	.word	0x00000000
        /*0030*/ 	.short	0x0003
        /*0032*/ 	.short	0x0018
        /*0034*/ 	.byte	0x00, 0xf5, 0x21, 0x00


	//----- nvinfo : EIATTR_KPARAM_INFO
	.align		4
.L_119:
        /*0038*/ 	.byte	0x04, 0x17
        /*003a*/ 	.short	(.L_121 - .L_120)
.L_120:
        /*003c*/ 	.word	0x00000000
        /*0040*/ 	.short	0x0002
        /*0042*/ 	.short	0x0010
        /*0044*/ 	.byte	0x00, 0xf5, 0x21, 0x00


	//----- nvinfo : EIATTR_KPARAM_INFO
	.align		4
.L_121:
        /*0048*/ 	.byte	0x04, 0x17
        /*004a*/ 	.short	(.L_123 - .L_122)
.L_122:
        /*004c*/ 	.word	0x00000000
        /*0050*/ 	.short	0x0001
        /*0052*/ 	.short	0x0008
        /*0054*/ 	.byte	0x00, 0xf5, 0x21, 0x00


	//----- nvinfo : EIATTR_KPARAM_INFO
	.align		4
.L_123:
        /*0058*/ 	.byte	0x04, 0x17
        /*005a*/ 	.short	(.L_125 - .L_124)
.L_124:
        /*005c*/ 	.word	0x00000000
        /*0060*/ 	.short	0x0000
        /*0062*/ 	.short	0x0000
        /*0064*/ 	.byte	0x00, 0xf5, 0x21, 0x00


	//----- nvinfo : EIATTR_SPARSE_MMA_MASK
	.align		4
.L_125:
        /*0068*/ 	.byte	0x03, 0x50
        /*006a*/ 	.short	0x0000


	//----- nvinfo : EIATTR_MAXREG_COUNT
	.align		4
        /*006c*/ 	.byte	0x03, 0x1b
        /*006e*/ 	.short	0x00ff


	//----- nvinfo : EIATTR_MERCURY_ISA_VERSION
	.align		4
        /*0070*/ 	.byte	0x03, 0x5f
        /*0072*/ 	.short	0x0101


	//----- nvinfo : EIATTR_VRC_CTA_INIT_COUNT
	.align		4
        /*0074*/ 	.byte	0x02, 0x4a
	.zero		1
	.zero		1


	//----- nvinfo : EIATTR_EXIT_INSTR_OFFSETS
	.align		4
        /*0078*/ 	.byte	0x04, 0x1c
        /*007a*/ 	.short	(.L_127 - .L_126)


	//   ....[0]....
.L_126:
        /*007c*/ 	.word	0x00000070


	//   ....[1]....
        /*0080*/ 	.word	0x00000ad0


	//----- nvinfo : EIATTR_CBANK_PARAM_SIZE
	.align		4
.L_127:
        /*0084*/ 	.byte	0x03, 0x19
        /*0086*/ 	.short	0x0028


	//----- nvinfo : EIATTR_PARAM_CBANK
	.align		4
        /*0088*/ 	.byte	0x04, 0x0a
        /*008a*/ 	.short	(.L_129 - .L_128)
	.align		4
.L_128:
        /*008c*/ 	.word	index@(.nv.constant0._Z14cudaDenseLayerPfS_S_S_ii)
        /*0090*/ 	.short	0x0380
        /*0092*/ 	.short	0x0028


	//----- nvinfo : EIATTR_SW_WAR
	.align		4
.L_129:
        /*0094*/ 	.byte	0x04, 0x36
        /*0096*/ 	.short	(.L_131 - .L_130)
.L_130:
        /*0098*/ 	.word	0x00000008
.L_131:


//--------------------- .nv.callgraph             --------------------------
	.section	.nv.callgraph,"",@"SHT_CUDA_CALLGRAPH"
	.align	4
	.sectionentsize	8
	.align		4
        /*0000*/ 	.word	0x00000000
	.align		4
        /*0004*/ 	.word	0xffffffff
	.align		4
        /*0008*/ 	.word	0x00000000
	.align		4
        /*000c*/ 	.word	0xfffffffe
	.align		4
        /*0010*/ 	.word	0x00000000
	.align		4
        /*0014*/ 	.word	0xfffffffd
	.align		4
        /*0018*/ 	.word	0x00000000
	.align		4
        /*001c*/ 	.word	0xfffffffc


//--------------------- .text._Z17cudaConvolution2DPfS_S_iiiiiiS_ --------------------------
	.section	.text._Z17cudaConvolution2DPfS_S_iiiiiiS_,"ax",@progbits
	.align	128
        .global         _Z17cudaConvolution2DPfS_S_iiiiiiS_
        .type           _Z17cudaConvolution2DPfS_S_iiiiiiS_,@function
        .size           _Z17cudaConvolution2DPfS_S_iiiiiiS_,(.L_x_56 - _Z17cudaConvolution2DPfS_S_iiiiiiS_)
        .other          _Z17cudaConvolution2DPfS_S_iiiiiiS_,@"STO_CUDA_ENTRY STV_DEFAULT"
_Z17cudaConvolution2DPfS_S_iiiiiiS_:
.text._Z17cudaConvolution2DPfS_S_iiiiiiS_:
[----:B------:R-:W-:Y:S01]  /*0000*/  LDC R1, c[0x0][0x37c] ;  /* 0x0000df00ff017b82 */ /* 0x000fe20000000800 */
[----:B------:R-:W0:Y:S07]  /*0010*/  S2R R3, SR_TID.X ;  /* 0x0000000000037919 */ /* 0x000e2e0000002100 */
[----:B------:R-:W1:Y:S01]  /*0020*/  LDC R7, c[0x0][0x364] ;  /* 0x0000d900ff077b82 */ /* 0x000e620000000800 */
[----:B------:R-:W2:Y:S01]  /*0030*/  LDCU.64 UR6, c[0x0][0x3a8] ;  /* 0x00007500ff0677ac */ /* 0x000ea20008000a00 */
[----:B------:R-:W1:Y:S01]  /*0040*/  S2R R2, SR_TID.Y ;  /* 0x0000000000027919 */ /* 0x000e620000002200 */
[----:B------:R-:W3:Y:S01]  /*0050*/  LDCU UR8, c[0x0][0x3a4] ;  /* 0x00007480ff0877ac */ /* 0x000ee20008000800 */
[----:B------:R-:W4:Y:S04]  /*0060*/  S2R R0, SR_CTAID.Z ;  /* 0x0000000000007919 */ /* 0x000f280000002700 */
[----:B------:R-:W0:Y:S08]  /*0070*/  S2UR UR5, SR_CTAID.X ;  /* 0x00000000000579c3 */ /* 0x000e300000002500 */
[----:B------:R-:W0:Y:S08]  /*0080*/  LDC R6, c[0x0][0x360] ;  /* 0x0000d800ff067b82 */ /* 0x000e300000000800 */
[----:B------:R-:W1:Y:S01]  /*0090*/  S2UR UR4, SR_CTAID.Y ;  /* 0x00000000000479c3 */ /* 0x000e620000002600 */
[----:B0-----:R-:W-:-:S05]  /*00a0*/  IMAD R6, R6, UR5, R3 ;  /* 0x0000000506067c24 */ /* 0x001fca000f8e0203 */
[----:B--2---:R-:W-:Y:S01]  /*00b0*/  ISETP.GE.AND P0, PT, R6, UR6, PT ;  /* 0x0000000606007c0c */ /* 0x004fe2000bf06270 */
[----:B-1----:R-:W-:-:S05]  /*00c0*/  IMAD R7, R7, UR4, R2 ;  /* 0x0000000407077c24 */ /* 0x002fca000f8e0202 */
[----:B---3--:R-:W-:-:S04]  /*00d0*/  ISETP.GE.OR P0, PT, R7, UR8, P0 ;  /* 0x0000000807007c0c */ /* 0x008fc80008706670 */
[----:B----4-:R-:W-:-:S13]  /*00e0*/  ISETP.GE.OR P0, PT, R0, UR7, P0 ;  /* 0x0000000700007c0c */ /* 0x010fda0008706670 */
[----:B------:R-:W-:Y:S05]  /*00f0*/  @P0 EXIT ;  /* 0x000000000000094d */ /* 0x000fea0003800000 */
[----:B------:R-:W0:Y:S01]  /*0100*/  LDC R10, c[0x0][0x3a0] ;  /* 0x0000e800ff0a7b82 */ /* 0x000e220000000800 */
[----:B------:R-:W1:Y:S01]  /*0110*/  LDCU.64 UR12, c[0x0][0x358] ;  /* 0x00006b00ff0c77ac */ /* 0x000e620008000a00 */
[----:B------:R-:W-:Y:S01]  /*0120*/  HFMA2 R13, -RZ, RZ, 0, 0 ;  /* 0x00000000ff0d7431 */ /* 0x000fe200000001ff */
[----:B0-----:R-:W-:-:S13]  /*0130*/  ISETP.GE.AND P0, PT, R10, 0x1, PT ;  /* 0x000000010a00780c */ /* 0x001fda0003f06270 */
[----:B-1----:R-:W-:Y:S05]  /*0140*/  @!P0 BRA `(.L_x_0) ;  /* 0x00000008009c8947 */ /* 0x002fea0003800000 */
[----:B------:R-:W0:Y:S01]  /*0150*/  LDCU.128 UR8, c[0x0][0x380] ;  /* 0x00007000ff0877ac */ /* 0x000e220008000c00 */
[C---:B------:R-:W-:Y:S02]  /*0160*/  LOP3.LUT R9, R10.reuse, 0x7ffffff0, RZ, 0xc0, !PT ;  /* 0x7ffffff00a097812 */ /* 0x040fe400078ec0ff */
[C---:B------:R-:W-:Y:S01]  /*0170*/  LOP3.LUT R18, R10.reuse, 0xf, RZ, 0xc0, !PT ;  /* 0x0000000f0a127812 */ /* 0x040fe200078ec0ff */
[----:B------:R-:W-:Y:S01]  /*0180*/  UMOV UR4, URZ ;  /* 0x000000ff00047c82 */ /* 0x000fe20008000000 */
[C---:B------:R-:W-:Y:S02]  /*0190*/  LOP3.LUT R19, R10.reuse, 0x7, RZ, 0xc0, !PT ;  /* 0x000000070a137812 */ /* 0x040fe400078ec0ff */
[----:B------:R-:W-:Y:S02]  /*01a0*/  LOP3.LUT R10, R10, 0x3, RZ, 0xc0, !PT ;  /* 0x000000030a0a7812 */ /* 0x000fe400078ec0ff */
[----:B------:R-:W-:Y:S02]  /*01b0*/  MOV R13, RZ ;  /* 0x000000ff000d7202 */ /* 0x000fe40000000f00 */
[----:B------:R-:W-:Y:S01]  /*01c0*/  IADD3 R11, PT, PT, -R9, RZ, RZ ;  /* 0x000000ff090b7210 */ /* 0x000fe20007ffe1ff */
[----:B0-----:R-:W-:-:S02]  /*01d0*/  UIADD3 UR7, UP0, UPT, UR8, 0x20, URZ ;  /* 0x0000002008077890 */ /* 0x001fc4000ff1e0ff */
[----:B------:R-:W-:Y:S02]  /*01e0*/  UIADD3 UR5, UP1, UPT, UR10, 0x20, URZ ;  /* 0x000000200a057890 */ /* 0x000fe4000ff3e0ff */
[----:B------:R-:W-:Y:S02]  /*01f0*/  UIADD3.X UR8, UPT, UPT, URZ, UR9, URZ, UP0, !UPT ;  /* 0x00000009ff087290 */ /* 0x000fe400087fe4ff */
[----:B------:R-:W-:-:S12]  /*0200*/  UIADD3.X UR6, UPT, UPT, URZ, UR11, URZ, UP1, !UPT ;  /* 0x0000000bff067290 */ /* 0x000fd80008ffe4ff */
.L_x_6:
[----:B------:R-:W0:Y:S01]  /*0210*/  LDC R5, c[0x0][0x3a0] ;  /* 0x0000e800ff057b82 */ /* 0x000e220000000800 */
[----:B------:R-:W1:Y:S01]  /*0220*/  LDCU UR9, c[0x0][0x39c] ;  /* 0x00007380ff0977ac */ /* 0x000e620008000800 */
[----:B------:R-:W-:Y:S02]  /*0230*/  IADD3 R3, PT, PT, R7, UR4, RZ ;  /* 0x0000000407037c10 */ /* 0x000fe4000fffe0ff */
[----:B------:R-:W-:-:S03]  /*0240*/  MOV R15, RZ ;  /* 0x000000ff000f7202 */ /* 0x000fc60000000f00 */
[----:B-1----:R-:W-:Y:S01]  /*0250*/  IMAD R8, R3, UR9, R6 ;  /* 0x0000000903087c24 */ /* 0x002fe2000f8e0206 */
[----:B0-----:R-:W-:Y:S01]  /*0260*/  ISETP.GE.U32.AND P1, PT, R5, 0x10, PT ;  /* 0x000000100500780c */ /* 0x001fe20003f26070 */
[----:B------:R-:W-:Y:S01]  /*0270*/  IMAD R12, R0, R5, UR4 ;  /* 0x00000004000c7e24 */ /* 0x000fe2000f8e0205 */
[----:B------:R-:W-:-:S03]  /*0280*/  UIADD3 UR4, UPT, UPT, UR4, 0x1, URZ ;  /* 0x0000000104047890 */ /* 0x000fc6000fffe0ff */
[----:B------:R-:W-:-:S03]  /*0290*/  IMAD R12, R12, R5, RZ ;  /* 0x000000050c0c7224 */ /* 0x000fc600078e02ff */
[----:B------:R-:W-:-:S05]  /*02a0*/  ISETP.NE.AND P0, PT, R5, UR4, PT ;  /* 0x0000000405007c0c */ /* 0x000fca000bf05270 */
[----:B------:R-:W-:Y:S08]  /*02b0*/  @!P1 BRA `(.L_x_1) ;  /* 0x0000000000fc9947 */ /* 0x000ff00003800000 */
[----:B------:R-:W-:Y:S02]  /*02c0*/  MOV R15, R12 ;  /* 0x0000000c000f7202 */ /* 0x000fe40000000f00 */
[----:B------:R-:W-:Y:S02]  /*02d0*/  MOV R17, R8 ;  /* 0x0000000800117202 */ /* 0x000fe40000000f00 */
[----:B------:R-:W-:-:S07]  /*02e0*/  MOV R14, R11 ;  /* 0x0000000b000e7202 */ /* 0x000fce0000000f00 */
.L_x_2:
[----:B------:R-:W-:Y:S02]  /*02f0*/  MOV R4, UR7 ;  /* 0x0000000700047c02 */ /* 0x000fe40008000f00 */
[----:B------:R-:W-:Y:S02]  /*0300*/  MOV R5, UR8 ;  /* 0x0000000800057c02 */ /* 0x000fe40008000f00 */
[----:B------:R-:W-:Y:S02]  /*0310*/  MOV R2, UR5 ;  /* 0x0000000500027c02 */ /* 0x000fe40008000f00 */
[----:B------:R-:W-:Y:S01]  /*0320*/  MOV R3, UR6 ;  /* 0x0000000600037c02 */ /* 0x000fe20008000f00 */
[----:B------:R-:W-:-:S04]  /*0330*/  IMAD.WIDE R4, R17, 0x4, R4 ;  /* 0x0000000411047825 */ /* 0x000fc800078e0204 */
[----:B------:R-:W-:Y:S01]  /*0340*/  IMAD.WIDE R2, R15, 0x4, R2 ;  /* 0x000000040f027825 */ /* 0x000fe200078e0202 */
[----:B------:R-:W2:Y:S04]  /*0350*/  LDG.E R16, desc[UR12][R4.64+-0x20] ;  /* 0xffffe00c04107981 */ /* 0x000ea8000c1e1900 */
[----:B------:R-:W2:Y:S04]  /*0360*/  LDG.E R22, desc[UR12][R2.64+-0x20] ;  /* 0xffffe00c02167981 */ /* 0x000ea8000c1e1900 */
[----:B------:R-:W3:Y:S04]  /*0370*/  LDG.E R23, desc[UR12][R4.64+-0x1c] ;  /* 0xffffe40c04177981 */ /* 0x000ee8000c1e1900 */
[----:B------:R-:W3:Y:S04]  /*0380*/  LDG.E R24, desc[UR12][R2.64+-0x1c] ;  /* 0xffffe40c02187981 */ /* 0x000ee8000c1e1900 */
[----:B------:R-:W4:Y:S04]  /*0390*/  LDG.E R21, desc[UR12][R4.64+-0x18] ;  /* 0xffffe80c04157981 */ /* 0x000f28000c1e1900 */
[----:B------:R-:W4:Y:S04]  /*03a0*/  LDG.E R20, desc[UR12][R2.64+-0x18] ;  /* 0xffffe80c02147981 */ /* 0x000f28000c1e1900 */
[----:B------:R-:W5:Y:S04]  /*03b0*/  LDG.E R25, desc[UR12][R4.64+-0xc] ;  /* 0xfffff40c04197981 */ /* 0x000f68000c1e1900 */
[----:B------:R-:W5:Y:S01]  /*03c0*/  LDG.E R28, desc[UR12][R2.64+0x1c] ;  /* 0x00001c0c021c7981 */ /* 0x000f62000c1e1900 */
[----:B--2---:R-:W-:-:S03]  /*03d0*/  FFMA R22, R16, R22, R13 ;  /* 0x0000001610167223 */ /* 0x004fc6000000000d */
[----:B------:R-:W2:Y:S04]  /*03e0*/  LDG.E R13, desc[UR12][R4.64+-0x14] ;  /* 0xffffec0c040d7981 */ /* 0x000ea8000c1e1900 */
[----:B------:R-:W2:Y:S01]  /*03f0*/  LDG.E R16, desc[UR12][R2.64+-0x14] ;  /* 0xffffec0c02107981 */ /* 0x000ea2000c1e1900 */
[----:B---3--:R-:W-:-:S03]  /*0400*/  FFMA R24, R23, R24, R22 ;  /* 0x0000001817187223 */ /* 0x008fc60000000016 */
[----:B------:R-:W3:Y:S04]  /*0410*/  LDG.E R22, desc[UR12][R4.64+-0x10] ;  /* 0xfffff00c04167981 */ /* 0x000ee8000c1e1900 */
[----:B------:R-:W3:Y:S01]  /*0420*/  LDG.E R23, desc[UR12][R2.64+-0x10] ;  /* 0xfffff00c02177981 */ /* 0x000ee2000c1e1900 */
[----:B----4-:R-:W-:-:S03]  /*0430*/  FFMA R26, R21, R20, R24 ;  /* 0x00000014151a7223 */ /* 0x010fc60000000018 */
[----:B------:R-:W5:Y:S04]  /*0440*/  LDG.E R24, desc[UR12][R2.64+-0xc] ;  /* 0xfffff40c02187981 */ /* 0x000f68000c1e1900 */
[----:B------:R-:W4:Y:S04]  /*0450*/  LDG.E R20, desc[UR12][R4.64+-0x8] ;  /* 0xfffff80c04147981 */ /* 0x000f28000c1e1900 */
[----:B------:R-:W4:Y:S01]  /*0460*/  LDG.E R21, desc[UR12][R2.64+-0x8] ;  /* 0xfffff80c02157981 */ /* 0x000f22000c1e1900 */
[----:B--2---:R-:W-:-:S03]  /*0470*/  FFMA R13, R13, R16, R26 ;  /* 0x000000100d0d7223 */ /* 0x004fc6000000001a */
[----:B------:R-:W2:Y:S01]  /*0480*/  LDG.E R16, desc[UR12][R2.64+-0x4] ;  /* 0xfffffc0c02107981 */ /* 0x000ea2000c1e1900 */
[----:B---3--:R-:W-:-:S03]  /*0490*/  FFMA R22, R22, R23, R13 ;  /* 0x0000001716167223 */ /* 0x008fc6000000000d */
[----:B------:R-:W2:Y:S01]  /*04a0*/  LDG.E R13, desc[UR12][R4.64+-0x4] ;  /* 0xfffffc0c040d7981 */ /* 0x000ea2000c1e1900 */
[----:B-----5:R-:W-:-:S03]  /*04b0*/  FFMA R25, R25, R24, R22 ;  /* 0x0000001819197223 */ /* 0x020fc60000000016 */
[----:B------:R-:W3:Y:S04]  /*04c0*/  LDG.E R22, desc[UR12][R4.64] ;  /* 0x0000000c04167981 */ /* 0x000ee8000c1e1900 */
[----:B------:R-:W3:Y:S01]  /*04d0*/  LDG.E R23, desc[UR12][R2.64] ;  /* 0x0000000c02177981 */ /* 0x000ee2000c1e1900 */
[----:B----4-:R-:W-:-:S03]  /*04e0*/  FFMA R26, R20, R21, R25 ;  /* 0x00000015141a7223 */ /* 0x010fc60000000019 */
        /* <DEDUP_REMOVED lines=8> */
[----:B------:R-:W2:Y:S04]  /*0570*/  LDG.E R13, desc[UR12][R2.64+0xc] ;  /* 0x00000c0c020d7981 */ /* 0x000ea8000c1e1900 */
[----:B------:R-:W3:Y:S01]  /*0580*/  LDG.E R23, desc[UR12][R4.64+0x10] ;  /* 0x0000100c04177981 */ /* 0x000ee2000c1e1900 */
[----:B----4-:R-:W-:-:S03]  /*0590*/  FFMA R25, R25, R24, R22 ;  /* 0x0000001819197223 */ /* 0x010fc60000000016 */
[----:B------:R-:W3:Y:S04]  /*05a0*/  LDG.E R22, desc[UR12][R2.64+0x10] ;  /* 0x0000100c02167981 */ /* 0x000ee8000c1e1900 */
[----:B------:R-:W4:Y:S01]  /*05b0*/  LDG.E R24, desc[UR12][R4.64+0x1c] ;  /* 0x00001c0c04187981 */ /* 0x000f22000c1e1900 */
[----:B-----5:R-:W-:-:S03]  /*05c0*/  FFMA R27, R20, R21, R25 ;  /* 0x00000015141b7223 */ /* 0x020fc60000000019 */
[----:B------:R-:W5:Y:S04]  /*05d0*/  LDG.E R25, desc[UR12][R4.64+0x14] ;  /* 0x0000140c04197981 */ /* 0x000f68000c1e1900 */
[----:B------:R-:W4:Y:S04]  /*05e0*/  LDG.E R20, desc[UR12][R4.64+0x18] ;  /* 0x0000180c04147981 */ /* 0x000f28000c1e1900 */
[----:B------:R-:W4:Y:S01]  /*05f0*/  LDG.E R21, desc[UR12][R2.64+0x18] ;  /* 0x0000180c02157981 */ /* 0x000f22000c1e1900 */
[----:B------:R-:W-:-:S04]  /*0600*/  IADD3 R14, PT, PT, R14, 0x10, RZ ;  /* 0x000000100e0e7810 */ /* 0x000fc80007ffe0ff */
[----:B------:R-:W-:Y:S02]  /*0610*/  ISETP.NE.AND P1, PT, R14, RZ, PT ;  /* 0x000000ff0e00720c */ /* 0x000fe40003f25270 */
[----:B------:R-:W-:Y:S02]  /*0620*/  IADD3 R17, PT, PT, R17, 0x10, RZ ;  /* 0x0000001011117810 */ /* 0x000fe40007ffe0ff */
[----:B------:R-:W-:Y:S01]  /*0630*/  IADD3 R15, PT, PT, R15, 0x10, RZ ;  /* 0x000000100f0f7810 */ /* 0x000fe20007ffe0ff */
[----:B--2---:R-:W-:-:S04]  /*0640*/  FFMA R16, R16, R13, R27 ;  /* 0x0000000d10107223 */ /* 0x004fc8000000001b */
[----:B---3--:R-:W-:-:S04]  /*0650*/  FFMA R16, R23, R22, R16 ;  /* 0x0000001617107223 */ /* 0x008fc80000000010 */
[----:B-----5:R-:W-:-:S04]  /*0660*/  FFMA R25, R25, R26, R16 ;  /* 0x0000001a19197223 */ /* 0x020fc80000000010 */
[----:B----4-:R-:W-:-:S04]  /*0670*/  FFMA R21, R20, R21, R25 ;  /* 0x0000001514157223 */ /* 0x010fc80000000019 */
[----:B------:R-:W-:Y:S01]  /*0680*/  FFMA R13, R24, R28, R21 ;  /* 0x0000001c180d7223 */ /* 0x000fe20000000015 */
[----:B------:R-:W-:Y:S06]  /*0690*/  @P1 BRA `(.L_x_2) ;  /* 0xfffffffc00141947 */ /* 0x000fec000383ffff */
[----:B------:R-:W-:-:S07]  /*06a0*/  MOV R15, R9 ;  /* 0x00000009000f7202 */ /* 0x000fce0000000f00 */
.L_x_1:
[----:B------:R-:W-:-:S13]  /*06b0*/  ISETP.NE.AND P1, PT, R18, RZ, PT ;  /* 0x000000ff1200720c */ /* 0x000fda0003f25270 */
[----:B------:R-:W-:Y:S05]  /*06c0*/  @!P1 BRA `(.L_x_3) ;  /* 0x0000000400389947 */ /* 0x000fea0003800000 */
[----:B------:R-:W-:Y:S02]  /*06d0*/  IADD3 R2, PT, PT, R18, -0x1, RZ ;  /* 0xffffffff12027810 */ /* 0x000fe40007ffe0ff */
[----:B------:R-:W-:Y:S02]  /*06e0*/  ISETP.NE.AND P2, PT, R19, RZ, PT ;  /* 0x000000ff1300720c */ /* 0x000fe40003f45270 */
[----:B------:R-:W-:-:S13]  /*06f0*/  ISETP.GE.U32.AND P1, PT, R2, 0x7, PT ;  /* 0x000000070200780c */ /* 0x000fda0003f26070 */
[----:B------:R-:W-:Y:S05]  /*0700*/  @!P1 BRA `(.L_x_4) ;  /* 0x00000000007c9947 */ /* 0x000fea0003800000 */
[----:B------:R-:W0:Y:S01]  /*0710*/  LDC.64 R2, c[0x0][0x380] ;  /* 0x0000e000ff027b82 */ /* 0x000e220000000a00 */
[-C--:B------:R-:W-:Y:S02]  /*0720*/  IADD3 R17, PT, PT, R8, R15.reuse, RZ ;  /* 0x0000000f08117210 */ /* 0x080fe40007ffe0ff */
[----:B------:R-:W-:-:S05]  /*0730*/  IADD3 R21, PT, PT, R12, R15, RZ ;  /* 0x0000000f0c157210 */ /* 0x000fca0007ffe0ff */
[----:B------:R-:W1:Y:S01]  /*0740*/  LDC.64 R4, c[0x0][0x388] ;  /* 0x0000e200ff047b82 */ /* 0x000e620000000a00 */
[----:B0-----:R-:W-:-:S05]  /*0750*/  IMAD.WIDE R2, R17, 0x4, R2 ;  /* 0x0000000411027825 */ /* 0x001fca00078e0202 */
[----:B------:R-:W2:Y:S01]  /*0760*/  LDG.E R20, desc[UR12][R2.64] ;  /* 0x0000000c02147981 */ /* 0x000ea2000c1e1900 */
[----:B-1----:R-:W-:-:S03]  /*0770*/  IMAD.WIDE R4, R21, 0x4, R4 ;  /* 0x0000000415047825 */ /* 0x002fc600078e0204 */
[----:B------:R-:W3:Y:S04]  /*0780*/  LDG.E R23, desc[UR12][R2.64+0x4] ;  /* 0x0000040c02177981 */ /* 0x000ee8000c1e1900 */
[----:B------:R-:W2:Y:S04]  /*0790*/  LDG.E R22, desc[UR12][R4.64] ;  /* 0x0000000c04167981 */ /* 0x000ea8000c1e1900 */
[----:B------:R-:W3:Y:S04]  /*07a0*/  LDG.E R24, desc[UR12][R4.64+0x4] ;  /* 0x0000040c04187981 */ /* 0x000ee8000c1e1900 */
[----:B------:R-:W4:Y:S04]  /*07b0*/  LDG.E R21, desc[UR12][R2.64+0x8] ;  /* 0x0000080c02157981 */ /* 0x000f28000c1e1900 */
[----:B------:R-:W4:Y:S04]  /*07c0*/  LDG.E R14, desc[UR12][R4.64+0x8] ;  /* 0x0000080c040e7981 */ /* 0x000f28000c1e1900 */
[----:B------:R-:W5:Y:S04]  /*07d0*/  LDG.E R16, desc[UR12][R2.64+0xc] ;  /* 0x00000c0c02107981 */ /* 0x000f68000c1e1900 */
[----:B------:R-:W5:Y:S04]  /*07e0*/  LDG.E R17, desc[UR12][R4.64+0xc] ;  /* 0x00000c0c04117981 */ /* 0x000f68000c1e1900 */
[----:B------:R-:W5:Y:S04]  /*07f0*/  LDG.E R27, desc[UR12][R4.64+0x18] ;  /* 0x0000180c041b7981 */ /* 0x000f68000c1e1900 */
[----:B------:R-:W5:Y:S04]  /*0800*/  LDG.E R25, desc[UR12][R2.64+0x1c] ;  /* 0x00001c0c02197981 */ /* 0x000f68000c1e1900 */
[----:B------:R-:W5:Y:S01]  /*0810*/  LDG.E R28, desc[UR12][R4.64+0x1c] ;  /* 0x00001c0c041c7981 */ /* 0x000f62000c1e1900 */
[----:B--2---:R-:W-:-:S03]  /*0820*/  FFMA R22, R20, R22, R13 ;  /* 0x0000001614167223 */ /* 0x004fc6000000000d */
[----:B------:R-:W2:Y:S04]  /*0830*/  LDG.E R13, desc[UR12][R2.64+0x10] ;  /* 0x0000100c020d7981 */ /* 0x000ea8000c1e1900 */
[----:B------:R-:W2:Y:S01]  /*0840*/  LDG.E R20, desc[UR12][R4.64+0x10] ;  /* 0x0000100c04147981 */ /* 0x000ea2000c1e1900 */
[----:B---3--:R-:W-:-:S03]  /*0850*/  FFMA R26, R23, R24, R22 ;  /* 0x00000018171a7223 */ /* 0x008fc60000000016 */
[----:B------:R-:W3:Y:S04]  /*0860*/  LDG.E R23, desc[UR12][R2.64+0x14] ;  /* 0x0000140c02177981 */ /* 0x000ee8000c1e1900 */
[----:B------:R-:W3:Y:S04]  /*0870*/  LDG.E R24, desc[UR12][R4.64+0x14] ;  /* 0x0000140c04187981 */ /* 0x000ee8000c1e1900 */
[----:B------:R-:W3:Y:S01]  /*0880*/  LDG.E R22, desc[UR12][R2.64+0x18] ;  /* 0x0000180c02167981 */ /* 0x000ee2000c1e1900 */
[----:B----4-:R-:W-:-:S04]  /*0890*/  FFMA R21, R21, R14, R26 ;  /* 0x0000000e15157223 */ /* 0x010fc8000000001a */
[----:B-----5:R-:W-:Y:S01]  /*08a0*/  FFMA R16, R16, R17, R21 ;  /* 0x0000001110107223 */ /* 0x020fe20000000015 */
[----:B------:R-:W-:-:S03]  /*08b0*/  IADD3 R15, PT, PT, R15, 0x8, RZ ;  /* 0x000000080f0f7810 */ /* 0x000fc60007ffe0ff */
[----:B--2---:R-:W-:-:S04]  /*08c0*/  FFMA R16, R13, R20, R16 ;  /* 0x000000140d107223 */ /* 0x004fc80000000010 */
[----:B---3--:R-:W-:-:S04]  /*08d0*/  FFMA R23, R23, R24, R16 ;  /* 0x0000001817177223 */ /* 0x008fc80000000010 */
[----:B------:R-:W-:-:S04]  /*08e0*/  FFMA R22, R22, R27, R23 ;  /* 0x0000001b16167223 */ /* 0x000fc80000000017 */
[----:B------:R-:W-:-:S07]  /*08f0*/  FFMA R13, R25, R28, R22 ;  /* 0x0000001c190d7223 */ /* 0x000fce0000000016 */
.L_x_4:
        /* <DEDUP_REMOVED lines=18> */
[----:B------:R-:W5:Y:S01]  /*0a20*/  LDG.E R24, desc[UR12][R2.64+0xc] ;  /* 0x00000c0c02187981 */ /* 0x000f62000c1e1900 */
[----:B------:R-:W-:Y:S01]  /*0a30*/  IADD3 R15, PT, PT, R15, 0x4, RZ ;  /* 0x000000040f0f7810 */ /* 0x000fe20007ffe0ff */
[----:B--2---:R-:W-:-:S04]  /*0a40*/  FFMA R14, R14, R16, R13 ;  /* 0x000000100e0e7223 */ /* 0x004fc8000000000d */
[----:B---3--:R-:W-:-:S04]  /*0a50*/  FFMA R14, R17, R20, R14 ;  /* 0x00000014110e7223 */ /* 0x008fc8000000000e */
[----:B----4-:R-:W-:-:S04]  /*0a60*/  FFMA R14, R21, R22, R14 ;  /* 0x00000016150e7223 */ /* 0x010fc8000000000e */
[----:B-----5:R-:W-:-:S07]  /*0a70*/  FFMA R13, R23, R24, R14 ;  /* 0x00000018170d7223 */ /* 0x020fce000000000e */
.L_x_5:
[----:B------:R-:W-:Y:S05]  /*0a80*/  @!P2 BRA `(.L_x_3) ;  /* 0x000000000048a947 */ /* 0x000fea0003800000 */
[----:B------:R-:W0:Y:S01]  /*0a90*/  LDC.64 R4, c[0x0][0x380] ;  /* 0x0000e000ff047b82 */ /* 0x000e220000000a00 */
[-C--:B------:R-:W-:Y:S02]  /*0aa0*/  IADD3 R17, PT, PT, R8, R15.reuse, RZ ;  /* 0x0000000f08117210 */ /* 0x080fe40007ffe0ff */
[----:B------:R-:W-:-:S05]  /*0ab0*/  IADD3 R15, PT, PT, R12, R15, RZ ;  /* 0x0000000f0c0f7210 */ /* 0x000fca0007ffe0ff */
[----:B------:R-:W1:Y:S01]  /*0ac0*/  LDC.64 R2, c[0x0][0x388] ;  /* 0x0000e200ff027b82 */ /* 0x000e620000000a00 */
[----:B0-----:R-:W-:-:S05]  /*0ad0*/  IMAD.WIDE R4, R17, 0x4, R4 ;  /* 0x0000000411047825 */ /* 0x001fca00078e0204 */
[----:B------:R-:W2:Y:S01]  /*0ae0*/  LDG.E R8, desc[UR12][R4.64] ;  /* 0x0000000c04087981 */ /* 0x000ea2000c1e1900 */
[----:B-1----:R-:W-:-:S05]  /*0af0*/  IMAD.WIDE R2, R15, 0x4, R2 ;  /* 0x000000040f027825 */ /* 0x002fca00078e0202 */
[----:B------:R-:W2:Y:S01]  /*0b00*/  LDG.E R12, desc[UR12][R2.64] ;  /* 0x0000000c020c7981 */ /* 0x000ea2000c1e1900 */
[----:B------:R-:W-:Y:S01]  /*0b10*/  ISETP.NE.AND P1, PT, R10, 0x1, PT ;  /* 0x000000010a00780c */ /* 0x000fe20003f25270 */
[----:B--2---:R-:W-:-:S12]  /*0b20*/  FFMA R13, R8, R12, R13 ;  /* 0x0000000c080d7223 */ /* 0x004fd8000000000d */
[----:B------:R-:W-:Y:S05]  /*0b30*/  @!P1 BRA `(.L_x_3) ;  /* 0x00000000001c9947 */ /* 0x000fea0003800000 */
[----:B------:R-:W-:Y:S01]  /*0b40*/  ISETP.NE.AND P1, PT, R10, 0x2, PT ;  /* 0x000000020a00780c */ /* 0x000fe20003f25270 */
[----:B------:R-:W2:Y:S04]  /*0b50*/  LDG.E R8, desc[UR12][R4.64+0x4] ;  /* 0x0000040c04087981 */ /* 0x000ea8000c1e1900 */
[----:B------:R-:W2:Y:S08]  /*0b60*/  LDG.E R12, desc[UR12][R2.64+0x4] ;  /* 0x0000040c020c7981 */ /* 0x000eb0000c1e1900 */
[----:B------:R-:W3:Y:S04]  /*0b70*/  @P1 LDG.E R14, desc[UR12][R4.64+0x8] ;  /* 0x0000080c040e1981 */ /* 0x000ee8000c1e1900 */
[----:B------:R-:W3:Y:S01]  /*0b80*/  @P1 LDG.E R15, desc[UR12][R2.64+0x8] ;  /* 0x0000080c020f1981 */ /* 0x000ee2000c1e1900 */
[----:B--2---:R-:W-:-:S04]  /*0b90*/  FFMA R13, R8, R12, R13 ;  /* 0x0000000c080d7223 */ /* 0x004fc8000000000d */
[----:B---3--:R-:W-:-:S07]  /*0ba0*/  @P1 FFMA R13, R14, R15, R13 ;  /* 0x0000000f0e0d1223 */ /* 0x008fce000000000d */
.L_x_3:
[----:B------:R-:W-:Y:S05]  /*0bb0*/  @P0 BRA `(.L_x_6) ;  /* 0xfffffff400940947 */ /* 0x000fea000383ffff */
.L_x_0:
[----:B------:R-:W0:Y:S01]  /*0bc0*/  LDC.64 R2, c[0x0][0x3b0] ;  /* 0x0000ec00ff027b82 */ /* 0x000e220000000a00 */
[----:B------:R-:W1:Y:S01]  /*0bd0*/  LDCU UR4, c[0x0][0x3a4] ;  /* 0x00007480ff0477ac */ /* 0x000e620008000800 */
[----:B------:R-:W2:Y:S06]  /*0be0*/  LDCU UR5, c[0x0][0x3a8] ;  /* 0x00007500ff0577ac */ /* 0x000eac0008000800 */
[----:B------:R-:W3:Y:S01]  /*0bf0*/  LDC.64 R4, c[0x0][0x390] ;  /* 0x0000e400ff047b82 */ /* 0x000ee20000000a00 */
[----:B0-----:R-:W-:-:S06]  /*0c00*/  IMAD.WIDE.U32 R2, R0, 0x4, R2 ;  /* 0x0000000400027825 */ /* 0x001fcc00078e0002 */
[----:B------:R-:W4:Y:S01]  /*0c10*/  LDG.E R2, desc[UR12][R2.64] ;  /* 0x0000000c02027981 */ /* 0x000f22000c1e1900 */
[----:B-1----:R-:W-:-:S04]  /*0c20*/  IMAD R7, R0, UR4, R7 ;  /* 0x0000000400077c24 */ /* 0x002fc8000f8e0207 */
[----:B--2---:R-:W-:-:S04]  /*0c30*/  IMAD R7, R7, UR5, R6 ;  /* 0x0000000507077c24 */ /* 0x004fc8000f8e0206 */
[----:B---3--:R-:W-:-:S04]  /*0c40*/  IMAD.WIDE R4, R7, 0x4, R4 ;  /* 0x0000000407047825 */ /* 0x008fc800078e0204 */
[----:B----4-:R-:W-:-:S05]  /*0c50*/  FADD R13, R2, R13 ;  /* 0x0000000d020d7221 */ /* 0x010fca0000000000 */
[----:B------:R-:W-:Y:S01]  /*0c60*/  STG.E desc[UR12][R4.64], R13 ;  /* 0x0000000d04007986 */ /* 0x000fe2000c10190c */
[----:B------:R-:W-:Y:S05]  /*0c70*/  EXIT ;  /* 0x000000000000794d */ /* 0x000fea0003800000 */
.L_x_7:
[----:B------:R-:W-:-:S00]  /*0c80*/  BRA `(.L_x_7) ;  /* 0xfffffffc00fc7947 */ /* 0x000fc0000383ffff */
[----:B------:R-:W-:-:S00]  /*0c90*/  NOP ;  /* 0x0000000000007918 */ /* 0x000fc00000000000 */
        /* <DEDUP_REMOVED lines=14> */
.L_x_56:


//--------------------- .text._Z11cudaSoftmaxPfS_i --------------------------
	.section	.text._Z11cudaSoftmaxPfS_i,"ax",@progbits
	.align	128
        .global         _Z11cudaSoftmaxPfS_i
        .type           _Z11cudaSoftmaxPfS_i,@function
        .size           _Z11cudaSoftmaxPfS_i,(.L_x_54 - _Z11cudaSoftmaxPfS_i)
        .other          _Z11cudaSoftmaxPfS_i,@"STO_CUDA_ENTRY STV_DEFAULT"
_Z11cudaSoftmaxPfS_i:
.text._Z11cudaSoftmaxPfS_i:
[----:B------:R-:W-:Y:S01]  /*0000*/  LDC R1, c[0x0][0x37c] ;  /* 0x0000df00ff017b82 */ /* 0x000fe20000000800 */
[----:B------:R-:W0:Y:S07]  /*0010*/  S2R R2, SR_TID.X ;  /* 0x0000000000027919 */ /* 0x000e2e0000002100 */
[----:B------:R-:W1:Y:S01]  /*0020*/  S2UR UR4, SR_CTAID.X ;  /* 0x00000000000479c3 */ /* 0x000e620000002500 */
[----:B------:R-:W2:Y:S01]  /*0030*/  LDCU UR5, c[0x0][0x390] ;  /* 0x00007200ff0577ac */ /* 0x000ea20008000800 */
[----:B------:R-:W-:Y:S01]  /*0040*/  BSSY.RECONVERGENT B0, `(.L_x_8) ;  /* 0x0000023000007945 */ /* 0x000fe20003800200 */
[----:B------:R-:W3:Y:S05]  /*0050*/  LDCU.64 UR6, c[0x0][0x358] ;  /* 0x00006b00ff0677ac */ /* 0x000eea0008000a00 */
[----:B------:R-:W1:Y:S01]  /*0060*/  LDC R5, c[0x0][0x360] ;  /* 0x0000d800ff057b82 */ /* 0x000e620000000800 */
[----:B0-----:R-:W-:Y:S01]  /*0070*/  ISETP.NE.AND P0, PT, R2, RZ, PT ;  /* 0x000000ff0200720c */ /* 0x001fe20003f05270 */
[----:B-1----:R-:W-:-:S12]  /*0080*/  IMAD R2, R5, UR4, R2 ;  /* 0x0000000405027c24 */ /* 0x002fd8000f8e0202 */
[----:B------:R-:W0:Y:S01]  /*0090*/  @!P0 S2R R3, SR_CgaCtaId ;  /* 0x0000000000038919 */ /* 0x000e220000008800 */
[----:B------:R-:W-:-:S04]  /*00a0*/  @!P0 MOV R0, 0x400 ;  /* 0x0000040000008802 */ /* 0x000fc80000000f00 */
[----:B0-----:R-:W-:Y:S01]  /*00b0*/  @!P0 LEA R0, R3, R0, 0x18 ;  /* 0x0000000003008211 */ /* 0x001fe200078ec0ff */
[----:B------:R-:W-:-:S04]  /*00c0*/  IMAD.MOV.U32 R3, RZ, RZ, RZ ;  /* 0x000000ffff037224 */ /* 0x000fc800078e00ff */
[----:B------:R0:W-:Y:S01]  /*00d0*/  @!P0 STS [R0], RZ ;  /* 0x000000ff00008388 */ /* 0x0001e20000000800 */
[----:B------:R-:W-:Y:S01]  /*00e0*/  BAR.SYNC.DEFER_BLOCKING 0x0 ;  /* 0x0000000000007b1d */ /* 0x000fe20000010000 */
[----:B--2---:R-:W-:-:S13]  /*00f0*/  ISETP.GE.AND P0, PT, R2, UR5, PT ;  /* 0x0000000502007c0c */ /* 0x004fda000bf06270 */
[----:B0--3--:R-:W-:Y:S05]  /*0100*/  @P0 BRA `(.L_x_9) ;  /* 0x0000000000580947 */ /* 0x009fea0003800000 */
[----:B------:R-:W0:Y:S02]  /*0110*/  LDC.64 R4, c[0x0][0x380] ;  /* 0x0000e000ff047b82 */ /* 0x000e240000000a00 */
[----:B0-----:R-:W-:-:S06]  /*0120*/  IMAD.WIDE R4, R2, 0x4, R4 ;  /* 0x0000000402047825 */ /* 0x001fcc00078e0204 */
[----:B------:R-:W2:Y:S01]  /*0130*/  LDG.E R4, desc[UR6][R4.64] ;  /* 0x0000000604047981 */ /* 0x000ea2000c1e1900 */
[----:B------:R-:W-:Y:S01]  /*0140*/  IMAD.MOV.U32 R3, RZ, RZ, 0x3bbb989d ;  /* 0x3bbb989dff037424 */ /* 0x000fe200078e00ff */
[----:B------:R-:W-:Y:S01]  /*0150*/  MOV R6, 0x400 ;  /* 0x0000040000067802 */ /* 0x000fe20000000f00 */
[----:B------:R-:W-:Y:S01]  /*0160*/  IMAD.MOV.U32 R7, RZ, RZ, 0x437c0000 ;  /* 0x437c0000ff077424 */ /* 0x000fe200078e00ff */
[----:B------:R-:W0:Y:S01]  /*0170*/  S2R R9, SR_CgaCtaId ;  /* 0x0000000000097919 */ /* 0x000e220000008800 */
[----:B------:R-:W-:Y:S01]  /*0180*/  BSSY.RECONVERGENT B1, `(.L_x_9) ;  /* 0x000000e000017945 */ /* 0x000fe20003800200 */
[----:B0-----:R-:W-:Y:S01]  /*0190*/  LEA R6, R9, R6, 0x18 ;  /* 0x0000000609067211 */ /* 0x001fe200078ec0ff */
[----:B--2---:R-:W-:-:S04]  /*01a0*/  FFMA.SAT R0, R4, R3, 0.5 ;  /* 0x3f00000004007423 */ /* 0x004fc80000002003 */
[----:B------:R-:W-:-:S04]  /*01b0*/  FFMA.RM R0, R0, R7, 12582913 ;  /* 0x4b40000100007423 */ /* 0x000fc80000004007 */
[C---:B------:R-:W-:Y:S01]  /*01c0*/  FADD R3, R0.reuse, -12583039 ;  /* 0xcb40007f00037421 */ /* 0x040fe20000000000 */
[----:B------:R-:W-:-:S03]  /*01d0*/  IMAD.SHL.U32 R0, R0, 0x800000, RZ ;  /* 0x0080000000007824 */ /* 0x000fc600078e00ff */
[----:B------:R-:W-:-:S04]  /*01e0*/  FFMA R3, R4, 1.4426950216293334961, -R3 ;  /* 0x3fb8aa3b04037823 */ /* 0x000fc80000000803 */
[----:B------:R-:W-:-:S06]  /*01f0*/  FFMA R3, R4, 1.925963033500011079e-08, R3 ;  /* 0x32a5706004037823 */ /* 0x000fcc0000000003 */
[----:B------:R-:W0:Y:S02]  /*0200*/  MUFU.EX2 R3, R3 ;  /* 0x0000000300037308 */ /* 0x000e240000000800 */
[----:B0-----:R-:W-:-:S07]  /*0210*/  FMUL R3, R0, R3 ;  /* 0x0000000300037220 */ /* 0x001fce0000400000 */
.L_x_10:
[----:B------:R-:W0:Y:S02]  /*0220*/  LDS R4, [R6] ;  /* 0x0000000006047984 */ /* 0x000e240000000800 */
[----:B0-----:R-:W-:-:S05]  /*0230*/  FADD R5, R3, R4 ;  /* 0x0000000403057221 */ /* 0x001fca0000000000 */
[----:B------:R-:W0:Y:S02]  /*0240*/  ATOMS.CAST.SPIN P1, [R6], R4, R5 ;  /* 0x000000040600758d */ /* 0x000e240001820005 */
[----:B0-----:R-:W-:Y:S05]  /*0250*/  @!P1 BRA `(.L_x_10) ;  /* 0xfffffffc00f09947 */ /* 0x001fea000383ffff */
[----:B------:R-:W-:Y:S05]  /*0260*/  BSYNC.RECONVERGENT B1 ;  /* 0x0000000000017941 */ /* 0x000fea0003800200 */
.L_x_9:
[----:B------:R-:W-:Y:S05]  /*0270*/  BSYNC.RECONVERGENT B0 ;  /* 0x0000000000007941 */ /* 0x000fea0003800200 */
.L_x_8:
[----:B------:R-:W-:Y:S06]  /*0280*/  BAR.SYNC.DEFER_BLOCKING 0x0 ;  /* 0x0000000000007b1d */ /* 0x000fec0000010000 */
[----:B------:R-:W-:Y:S05]  /*0290*/  @P0 EXIT ;  /* 0x000000000000094d */ /* 0x000fea0003800000 */
[----:B------:R-:W0:Y:S01]  /*02a0*/  S2UR UR5, SR_CgaCtaId ;  /* 0x00000000000579c3 */ /* 0x000e220000008800 */
[----:B------:R-:W-:Y:S01]  /*02b0*/  UMOV UR4, 0x400 ;  /* 0x0000040000047882 */ /* 0x000fe20000000000 */
[----:B------:R-:W-:Y:S01]  /*02c0*/  BSSY.RECONVERGENT B0, `(.L_x_11) ;  /* 0x000000e000007945 */ /* 0x000fe20003800200 */
[----:B0-----:R-:W-:-:S09]  /*02d0*/  ULEA UR4, UR5, UR4, 0x18 ;  /* 0x0000000405047291 */ /* 0x001fd2000f8ec0ff */
[----:B------:R-:W0:Y:S02]  /*02e0*/  LDS R6, [UR4] ;  /* 0x00000004ff067984 */ /* 0x000e240008000800 */
[----:B0-----:R-:W0:Y:S08]  /*02f0*/  MUFU.RCP R5, R6 ;  /* 0x0000000600057308 */ /* 0x001e300000001000 */
[----:B------:R-:W1:Y:S01]  /*0300*/  FCHK P0, R3, R6 ;  /* 0x0000000603007302 */ /* 0x000e620000000000 */
[----:B0-----:R-:W-:-:S04]  /*0310*/  FFMA R0, -R6, R5, 1 ;  /* 0x3f80000006007423 */ /* 0x001fc80000000105 */
[----:B------:R-:W-:-:S04]  /*0320*/  FFMA R0, R5, R0, R5 ;  /* 0x0000000005007223 */ /* 0x000fc80000000005 */
[----:B------:R-:W-:-:S04]  /*0330*/  FFMA R5, R0, R3, RZ ;  /* 0x0000000300057223 */ /* 0x000fc800000000ff */
[----:B------:R-:W-:-:S04]  /*0340*/  FFMA R4, -R6, R5, R3 ;  /* 0x0000000506047223 */ /* 0x000fc80000000103 */
[----:B------:R-:W-:Y:S01]  /*0350*/  FFMA R7, R0, R4, R5 ;  /* 0x0000000400077223 */ /* 0x000fe20000000005 */
[----:B-1----:R-:W-:Y:S06]  /*0360*/  @!P0 BRA `(.L_x_12) ;  /* 0x00000000000c8947 */ /* 0x002fec0003800000 */
[----:B------:R-:W-:-:S07]  /*0370*/  MOV R4, 0x390 ;  /* 0x0000039000047802 */ /* 0x000fce0000000f00 */
[----:B------:R-:W-:Y:S05]  /*0380*/  CALL.REL.NOINC `($__internal_0_$__cuda_sm3x_div_rn_noftz_f32_slowpath) ;  /* 0x0000000000187944 */ /* 0x000fea0003c00000 */
[----:B------:R-:W-:-:S07]  /*0390*/  IMAD.MOV.U32 R7, RZ, RZ, R0 ;  /* 0x000000ffff077224 */ /* 0x000fce00078e0000 */
.L_x_12:
[----:B------:R-:W-:Y:S05]  /*03a0*/  BSYNC.RECONVERGENT B0 ;  /* 0x0000000000007941 */ /* 0x000fea0003800200 */
.L_x_11:
[----:B------:R-:W0:Y:S02]  /*03b0*/  LDC.64 R4, c[0x0][0x388] ;  /* 0x0000e200ff047b82 */ /* 0x000e240000000a00 */
[----:B0-----:R-:W-:-:S05]  /*03c0*/  IMAD.WIDE R2, R2, 0x4, R4 ;  /* 0x0000000402027825 */ /* 0x001fca00078e0204 */
[----:B------:R-:W-:Y:S01]  /*03d0*/  STG.E desc[UR6][R2.64], R7 ;  /* 0x0000000702007986 */ /* 0x000fe2000c101906 */
[----:B------:R-:W-:Y:S05]  /*03e0*/  EXIT ;  /* 0x000000000000794d */ /* 0x000fea0003800000 */
        .weak           $__internal_0_$__cuda_sm3x_div_rn_noftz_f32_slowpath
        .type           $__internal_0_$__cuda_sm3x_div_rn_noftz_f32_slowpath,@function
        .size           $__internal_0_$__cuda_sm3x_div_rn_noftz_f32_slowpath,(.L_x_54 - $__internal_0_$__cuda_sm3x_div_rn_noftz_f32_slowpath)
$__internal_0_$__cuda_sm3x_div_rn_noftz_f32_slowpath:
[----:B------:R-:W-:Y:S01]  /*03f0*/  SHF.R.U32.HI R5, RZ, 0x17, R6 ;  /* 0x00000017ff057819 */ /* 0x000fe20000011606 */
[----:B------:R-:W-:Y:S01]  /*0400*/  BSSY.RECONVERGENT B1, `(.L_x_13) ;  /* 0x0000063000017945 */ /* 0x000fe20003800200 */
[----:B------:R-:W-:Y:S02]  /*0410*/  SHF.R.U32.HI R0, RZ, 0x17, R3 ;  /* 0x00000017ff007819 */ /* 0x000fe40000011603 */
[----:B------:R-:W-:Y:S02]  /*0420*/  LOP3.LUT R5, R5, 0xff, RZ, 0xc0, !PT ;  /* 0x000000ff05057812 */ /* 0x000fe400078ec0ff */
[----:B------:R-:W-:-:S03]  /*0430*/  LOP3.LUT R10, R0, 0xff, RZ, 0xc0, !PT ;  /* 0x000000ff000a7812 */ /* 0x000fc600078ec0ff */
[----:B------:R-:W-:Y:S02]  /*0440*/  VIADD R8, R5, 0xffffffff ;  /* 0xffffffff05087836 */ /* 0x000fe40000000000 */
[----:B------:R-:W-:-:S03]  /*0450*/  VIADD R9, R10, 0xffffffff ;  /* 0xffffffff0a097836 */ /* 0x000fc60000000000 */
[----:B------:R-:W-:-:S04]  /*0460*/  ISETP.GT.U32.AND P0, PT, R8, 0xfd, PT ;  /* 0x000000fd0800780c */ /* 0x000fc80003f04070 */
[----:B------:R-:W-:-:S13]  /*0470*/  ISETP.GT.U32.OR P0, PT, R9, 0xfd, P0 ;  /* 0x000000fd0900780c */ /* 0x000fda0000704470 */
[----:B------:R-:W-:Y:S01]  /*0480*/  @!P0 IMAD.MOV.U32 R7, RZ, RZ, RZ ;  /* 0x000000ffff078224 */ /* 0x000fe200078e00ff */
[----:B------:R-:W-:Y:S06]  /*0490*/  @!P0 BRA `(.L_x_14) ;  /* 0x0000000000608947 */ /* 0x000fec0003800000 */
[----:B------:R-:W-:Y:S01]  /*04a0*/  FSETP.GTU.FTZ.AND P0, PT, |R3|, +INF , PT ;  /* 0x7f8000000300780b */ /* 0x000fe20003f1c200 */
[----:B------:R-:W-:Y:S01]  /*04b0*/  IMAD.MOV.U32 R0, RZ, RZ, R6 ;  /* 0x000000ffff007224 */ /* 0x000fe200078e0006 */
[----:B------:R-:W-:-:S04]  /*04c0*/  FSETP.GTU.FTZ.AND P1, PT, |R6|, +INF , PT ;  /* 0x7f8000000600780b */ /* 0x000fc80003f3c200 */
[----:B------:R-:W-:-:S13]  /*04d0*/  PLOP3.LUT P0, PT, P0, P1, PT, 0xf8, 0x8f ;  /* 0x00000000008f781c */ /* 0x000fda0000703f70 */
[----:B------:R-:W-:Y:S05]  /*04e0*/  @P0 BRA `(.L_x_15) ;  /* 0x00000004004c0947 */ /* 0x000fea0003800000 */
[----:B------:R-:W-:-:S13]  /*04f0*/  LOP3.LUT P0, RZ, R6, 0x7fffffff, R3, 0xc8, !PT ;  /* 0x7fffffff06ff7812 */ /* 0x000fda000780c803 */
[----:B------:R-:W-:Y:S05]  /*0500*/  @!P0 BRA `(.L_x_16) ;  /* 0x00000004003c8947 */ /* 0x000fea0003800000 */
[C---:B------:R-:W-:Y:S02]  /*0510*/  FSETP.NEU.FTZ.AND P2, PT, |R3|.reuse, +INF , PT ;  /* 0x7f8000000300780b */ /* 0x040fe40003f5d200 */
[----:B------:R-:W-:Y:S02]  /*0520*/  FSETP.NEU.FTZ.AND P1, PT, |R0|, +INF , PT ;  /* 0x7f8000000000780b */ /* 0x000fe40003f3d200 */
[----:B------:R-:W-:-:S11]  /*0530*/  FSETP.NEU.FTZ.AND P0, PT, |R3|, +INF , PT ;  /* 0x7f8000000300780b */ /* 0x000fd60003f1d200 */
[----:B------:R-:W-:Y:S05]  /*0540*/  @!P1 BRA !P2, `(.L_x_16) ;  /* 0x00000004002c9947 */ /* 0x000fea0005000000 */
[----:B------:R-:W-:-:S04]  /*0550*/  LOP3.LUT P2, RZ, R3, 0x7fffffff, RZ, 0xc0, !PT ;  /* 0x7fffffff03ff7812 */ /* 0x000fc8000784c0ff */
[----:B------:R-:W-:-:S13]  /*0560*/  PLOP3.LUT P1, PT, P1, P2, PT, 0x2f, 0xf2 ;  /* 0x0000000000f2781c */ /* 0x000fda0000f24577 */
[----:B------:R-:W-:Y:S05]  /*0570*/  @P1 BRA `(.L_x_17) ;  /* 0x0000000400181947 */ /* 0x000fea0003800000 */
[----:B------:R-:W-:-:S04]  /*0580*/  LOP3.LUT P1, RZ, R6, 0x7fffffff, RZ, 0xc0, !PT ;  /* 0x7fffffff06ff7812 */ /* 0x000fc8000782c0ff */
[----:B------:R-:W-:-:S13]  /*0590*/  PLOP3.LUT P0, PT, P0, P1, PT, 0x2f, 0xf2 ;  /* 0x0000000000f2781c */ /* 0x000fda0000702577 */
[----:B------:R-:W-:Y:S05]  /*05a0*/  @P0 BRA `(.L_x_18) ;  /* 0x0000000400000947 */ /* 0x000fea0003800000 */
[----:B------:R-:W-:Y:S02]  /*05b0*/  ISETP.GE.AND P0, PT, R9, RZ, PT ;  /* 0x000000ff0900720c */ /* 0x000fe40003f06270 */
[----:B------:R-:W-:-:S11]  /*05c0*/  ISETP.GE.AND P1, PT, R8, RZ, PT ;  /* 0x000000ff0800720c */ /* 0x000fd60003f26270 */
[----:B------:R-:W-:Y:S02]  /*05d0*/  @P0 IMAD.MOV.U32 R7, RZ, RZ, RZ ;  /* 0x000000ffff070224 */ /* 0x000fe400078e00ff */
[----:B------:R-:W-:Y:S01]  /*05e0*/  @!P0 FFMA R3, R3, 1.84467440737095516160e+19, RZ ;  /* 0x5f80000003038823 */ /* 0x000fe200000000ff */
[----:B------:R-:W-:Y:S02]  /*05f0*/  @!P0 IMAD.MOV.U32 R7, RZ, RZ, -0x40 ;  /* 0xffffffc0ff078424 */ /* 0x000fe400078e00ff */
[----:B------:R-:W-:Y:S02]  /*0600*/  @!P1 FFMA R6, R0, 1.84467440737095516160e+19, RZ ;  /* 0x5f80000000069823 */ /* 0x000fe400000000ff */
[----:B------:R-:W-:-:S07]  /*0610*/  @!P1 VIADD R7, R7, 0x40 ;  /* 0x0000004007079836 */ /* 0x000fce0000000000 */
.L_x_14:
[----:B------:R-:W-:Y:S01]  /*0620*/  LEA R9, R5, 0xc0800000, 0x17 ;  /* 0xc080000005097811 */ /* 0x000fe200078eb8ff */
[----:B------:R-:W-:Y:S04]  /*0630*/  BSSY.RECONVERGENT B2, `(.L_x_19) ;  /* 0x0000036000027945 */ /* 0x000fe80003800200 */
[----:B------:R-:W-:Y:S02]  /*0640*/  IMAD.IADD R9, R6, 0x1, -R9 ;  /* 0x0000000106097824 */ /* 0x000fe400078e0a09 */
[----:B------:R-:W-:Y:S02]  /*0650*/  VIADD R6, R10, 0xffffff81 ;  /* 0xffffff810a067836 */ /* 0x000fe40000000000 */
[----:B------:R-:W0:Y:S01]  /*0660*/  MUFU.RCP R8, R9 ;  /* 0x0000000900087308 */ /* 0x000e220000001000 */
[----:B------:R-:W-:Y:S01]  /*0670*/  FADD.FTZ R11, -R9, -RZ ;  /* 0x800000ff090b7221 */ /* 0x000fe20000010100 */
[C---:B------:R-:W-:Y:S01]  /*0680*/  IMAD R0, R6.reuse, -0x800000, R3 ;  /* 0xff80000006007824 */ /* 0x040fe200078e0203 */
[----:B------:R-:W-:-:S05]  /*0690*/  IADD3 R6, PT, PT, R6, 0x7f, -R5 ;  /* 0x0000007f06067810 */ /* 0x000fca0007ffe805 */
[----:B------:R-:W-:Y:S02]  /*06a0*/  IMAD.IADD R6, R6, 0x1, R7 ;  /* 0x0000000106067824 */ /* 0x000fe400078e0207 */
[----:B0-----:R-:W-:-:S04]  /*06b0*/  FFMA R13, R8, R11, 1 ;  /* 0x3f800000080d7423 */ /* 0x001fc8000000000b */
[----:B------:R-:W-:-:S04]  /*06c0*/  FFMA R10, R8, R13, R8 ;  /* 0x0000000d080a7223 */ /* 0x000fc80000000008 */
[----:B------:R-:W-:-:S04]  /*06d0*/  FFMA R3, R0, R10, RZ ;  /* 0x0000000a00037223 */ /* 0x000fc800000000ff */
[----:B------:R-:W-:-:S04]  /*06e0*/  FFMA R8, R11, R3, R0 ;  /* 0x000000030b087223 */ /* 0x000fc80000000000 */
[----:B------:R-:W-:-:S04]  /*06f0*/  FFMA R13, R10, R8, R3 ;  /* 0x000000080a0d7223 */ /* 0x000fc80000000003 */
[----:B------:R-:W-:-:S04]  /*0700*/  FFMA R8, R11, R13, R0 ;  /* 0x0000000d0b087223 */ /* 0x000fc80000000000 */
[----:B------:R-:W-:-:S05]  /*0710*/  FFMA R0, R10, R8, R13 ;  /* 0x000000080a007223 */ /* 0x000fca000000000d */
[----:B------:R-:W-:-:S04]  /*0720*/  SHF.R.U32.HI R3, RZ, 0x17, R0 ;  /* 0x00000017ff037819 */ /* 0x000fc80000011600 */
[----:B------:R-:W-:-:S05]  /*0730*/  LOP3.LUT R3, R3, 0xff, RZ, 0xc0, !PT ;  /* 0x000000ff03037812 */ /* 0x000fca00078ec0ff */
[----:B------:R-:W-:-:S04]  /*0740*/  IMAD.IADD R7, R3, 0x1, R6 ;  /* 0x0000000103077824 */ /* 0x000fc800078e0206 */
[----:B------:R-:W-:-:S05]  /*0750*/  VIADD R3, R7, 0xffffffff ;  /* 0xffffffff07037836 */ /* 0x000fca0000000000 */
[----:B------:R-:W-:-:S13]  /*0760*/  ISETP.GE.U32.AND P0, PT, R3, 0xfe, PT ;  /* 0x000000fe0300780c */ /* 0x000fda0003f06070 */
[----:B------:R-:W-:Y:S05]  /*0770*/  @!P0 BRA `(.L_x_20) ;  /* 0x0000000000808947 */ /* 0x000fea0003800000 */
[----:B------:R-:W-:-:S13]  /*0780*/  ISETP.GT.AND P0, PT, R7, 0xfe, PT ;  /* 0x000000fe0700780c */ /* 0x000fda0003f04270 */
[----:B------:R-:W-:Y:S05]  /*0790*/  @P0 BRA `(.L_x_21) ;  /* 0x00000000006c0947 */ /* 0x000fea0003800000 */
[----:B------:R-:W-:-:S13]  /*07a0*/  ISETP.GE.AND P0, PT, R7, 0x1, PT ;  /* 0x000000010700780c */ /* 0x000fda0003f06270 */
[----:B------:R-:W-:Y:S05]  /*07b0*/  @P0 BRA `(.L_x_22) ;  /* 0x0000000000740947 */ /* 0x000fea0003800000 */
[----:B------:R-:W-:Y:S02]  /*07c0*/  ISETP.GE.AND P0, PT, R7, -0x18, PT ;  /* 0xffffffe80700780c */ /* 0x000fe40003f06270 */
[----:B------:R-:W-:-:S11]  /*07d0*/  LOP3.LUT R0, R0, 0x80000000, RZ, 0xc0, !PT ;  /* 0x8000000000007812 */ /* 0x000fd600078ec0ff */
[----:B------:R-:W-:Y:S05]  /*07e0*/  @!P0 BRA `(.L_x_22) ;  /* 0x0000000000688947 */ /* 0x000fea0003800000 */
[CCC-:B------:R-:W-:Y:S01]  /*07f0*/  FFMA.RZ R3, R10.reuse, R8.reuse, R13.reuse ;  /* 0x000000080a037223 */ /* 0x1c0fe2000000c00d */
[CCC-:B------:R-:W-:Y:S01]  /*0800*/  FFMA.RM R6, R10.reuse, R8.reuse, R13.reuse ;  /* 0x000000080a067223 */ /* 0x1c0fe2000000400d */
[C---:B------:R-:W-:Y:S02]  /*0810*/  ISETP.NE.AND P2, PT, R7.reuse, RZ, PT ;  /* 0x000000ff0700720c */ /* 0x040fe40003f45270 */
[----:B------:R-:W-:Y:S02]  /*0820*/  ISETP.NE.AND P1, PT, R7, RZ, PT ;  /* 0x000000ff0700720c */ /* 0x000fe40003f25270 */
[----:B------:R-:W-:Y:S01]  /*0830*/  LOP3.LUT R5, R3, 0x7fffff, RZ, 0xc0, !PT ;  /* 0x007fffff03057812 */ /* 0x000fe200078ec0ff */
[----:B------:R-:W-:Y:S01]  /*0840*/  FFMA.RP R3, R10, R8, R13 ;  /* 0x000000080a037223 */ /* 0x000fe2000000800d */
[----:B------:R-:W-:Y:S02]  /*0850*/  VIADD R8, R7, 0x20 ;  /* 0x0000002007087836 */ /* 0x000fe40000000000 */
[----:B------:R-:W-:Y:S01]  /*0860*/  LOP3.LUT R5, R5, 0x800000, RZ, 0xfc, !PT ;  /* 0x0080000005057812 */ /* 0x000fe200078efcff */
[----:B------:R-:W-:Y:S01]  /*0870*/  IMAD.MOV R7, RZ, RZ, -R7 ;  /* 0x000000ffff077224 */ /* 0x000fe200078e0a07 */
[----:B------:R-:W-:-:S02]  /*0880*/  FSETP.NEU.FTZ.AND P0, PT, R3, R6, PT ;  /* 0x000000060300720b */ /* 0x000fc40003f1d000 */
[----:B------:R-:W-:Y:S02]  /*0890*/  SHF.L.U32 R8, R5, R8, RZ ;  /* 0x0000000805087219 */ /* 0x000fe400000006ff */
[----:B------:R-:W-:Y:S02]  /*08a0*/  SEL R6, R7, RZ, P2 ;  /* 0x000000ff07067207 */ /* 0x000fe40001000000 */
[----:B------:R-:W-:Y:S02]  /*08b0*/  ISETP.NE.AND P1, PT, R8, RZ, P1 ;  /* 0x000000ff0800720c */ /* 0x000fe40000f25270 */
[----:B------:R-:W-:Y:S02]  /*08c0*/  SHF.R.U32.HI R6, RZ, R6, R5 ;  /* 0x00000006ff067219 */ /* 0x000fe40000011605 */
[----:B------:R-:W-:Y:S02]  /*08d0*/  PLOP3.LUT P0, PT, P0, P1, PT, 0xf8, 0x8f ;  /* 0x00000000008f781c */ /* 0x000fe40000703f70 */
[----:B------:R-:W-:-:S02]  /*08e0*/  SHF.R.U32.HI R8, RZ, 0x1, R6 ;  /* 0x00000001ff087819 */ /* 0x000fc40000011606 */
[----:B------:R-:W-:-:S04]  /*08f0*/  SEL R3, RZ, 0x1, !P0 ;  /* 0x00000001ff037807 */ /* 0x000fc80004000000 */
[----:B------:R-:W-:-:S04]  /*0900*/  LOP3.LUT R3, R3, 0x1, R8, 0xf8, !PT ;  /* 0x0000000103037812 */ /* 0x000fc800078ef808 */
[----:B------:R-:W-:-:S05]  /*0910*/  LOP3.LUT R3, R3, R6, RZ, 0xc0, !PT ;  /* 0x0000000603037212 */ /* 0x000fca00078ec0ff */
[----:B------:R-:W-:-:S05]  /*0920*/  IMAD.IADD R3, R8, 0x1, R3 ;  /* 0x0000000108037824 */ /* 0x000fca00078e0203 */
[----:B------:R-:W-:Y:S01]  /*0930*/  LOP3.LUT R0, R3, R0, RZ, 0xfc, !PT ;  /* 0x0000000003007212 */ /* 0x000fe200078efcff */
[----:B------:R-:W-:Y:S06]  /*0940*/  BRA `(.L_x_22) ;  /* 0x0000000000107947 */ /* 0x000fec0003800000 */
.L_x_21:
[----:B------:R-:W-:-:S04]  /*0950*/  LOP3.LUT R0, R0, 0x80000000, RZ, 0xc0, !PT ;  /* 0x8000000000007812 */ /* 0x000fc800078ec0ff */
[----:B------:R-:W-:Y:S01]  /*0960*/  LOP3.LUT R0, R0, 0x7f800000, RZ, 0xfc, !PT ;  /* 0x7f80000000007812 */ /* 0x000fe200078efcff */
[----:B------:R-:W-:Y:S06]  /*0970*/  BRA `(.L_x_22) ;  /* 0x0000000000047947 */ /* 0x000fec0003800000 */
.L_x_20:
[----:B------:R-:W-:-:S07]  /*0980*/  IMAD R0, R6, 0x800000, R0 ;  /* 0x0080000006007824 */ /* 0x000fce00078e0200 */
.L_x_22:
[----:B------:R-:W-:Y:S05]  /*0990*/  BSYNC.RECONVERGENT B2 ;  /* 0x0000000000027941 */ /* 0x000fea0003800200 */
.L_x_19:
[----:B------:R-:W-:Y:S05]  /*09a0*/  BRA `(.L_x_23) ;  /* 0x0000000000207947 */ /* 0x000fea0003800000 */
.L_x_18:
[----:B------:R-:W-:-:S04]  /*09b0*/  LOP3.LUT R0, R6, 0x80000000, R3, 0x48, !PT ;  /* 0x8000000006007812 */ /* 0x000fc800078e4803 */
[----:B------:R-:W-:Y:S01]  /*09c0*/  LOP3.LUT R0, R0, 0x7f800000, RZ, 0xfc, !PT ;  /* 0x7f80000000007812 */ /* 0x000fe200078efcff */
[----:B------:R-:W-:Y:S06]  /*09d0*/  BRA `(.L_x_23) ;  /* 0x0000000000147947 */ /* 0x000fec0003800000 */
.L_x_17:
[----:B------:R-:W-:Y:S01]  /*09e0*/  LOP3.LUT R0, R6, 0x80000000, R3, 0x48, !PT ;  /* 0x8000000006007812 */ /* 0x000fe200078e4803 */
[----:B------:R-:W-:Y:S06]  /*09f0*/  BRA `(.L_x_23) ;  /* 0x00000000000c7947 */ /* 0x000fec0003800000 */
.L_x_16:
[----:B------:R-:W0:Y:S01]  /*0a00*/  MUFU.RSQ R0, -QNAN ;  /* 0xffc0000000007908 */ /* 0x000e220000001400 */
[----:B------:R-:W-:Y:S05]  /*0a10*/  BRA `(.L_x_23) ;  /* 0x0000000000047947 */ /* 0x000fea0003800000 */
.L_x_15:
[----:B------:R-:W-:-:S07]  /*0a20*/  FADD.FTZ R0, R3, R0 ;  /* 0x0000000003007221 */ /* 0x000fce0000010000 */
.L_x_23:
[----:B------:R-:W-:Y:S05]  /*0a30*/  BSYNC.RECONVERGENT B1 ;  /* 0x0000000000017941 */ /* 0x000fea0003800200 */
.L_x_13:
[----:B------:R-:W-:-:S04]  /*0a40*/  IMAD.MOV.U32 R5, RZ, RZ, 0x0 ;  /* 0x00000000ff057424 */ /* 0x000fc800078e00ff */
[----:B0-----:R-:W-:Y:S05]  /*0a50*/  RET.REL.NODEC R4 `(_Z11cudaSoftmaxPfS_i) ;  /* 0xfffffff404687950 */ /* 0x001fea0003c3ffff */
.L_x_24:
        /* <DEDUP_REMOVED lines=10> */
.L_x_54:


//--------------------- .text._Z18cudaActivationTanhPfi --------------------------
	.section	.text._Z18cudaActivationTanhPfi,"ax",@progbits
	.align	128
        .global         _Z18cudaActivationTanhPfi
        .type           _Z18cudaActivationTanhPfi,@function
        .size           _Z18cudaActivationTanhPfi,(.L_x_58 - _Z18cudaActivationTanhPfi)
        .other          _Z18cudaActivationTanhPfi,@"STO_CUDA_ENTRY STV_DEFAULT"
_Z18cudaActivationTanhPfi:
.text._Z18cudaActivationTanhPfi:
[----:B------:R-:W-:Y:S01]  /*0000*/  LDC R1, c[0x0][0x37c] ;  /* 0x0000df00ff017b82 */ /* 0x000fe20000000800 */
[----:B------:R-:W0:Y:S07]  /*0010*/  S2R R0, SR_TID.X ;  /* 0x0000000000007919 */ /* 0x000e2e0000002100 */
[----:B------:R-:W0:Y:S01]  /*0020*/  S2UR UR4, SR_CTAID.X ;  /* 0x00000000000479c3 */ /* 0x000e220000002500 */
[----:B------:R-:W1:Y:S07]  /*0030*/  LDCU UR5, c[0x0][0x388] ;  /* 0x00007100ff0577ac */ /* 0x000e6e0008000800 */
[----:B------:R-:W0:Y:S02]  /*0040*/  LDC R5, c[0x0][0x360] ;  /* 0x0000d800ff057b82 */ /* 0x000e240000000800 */
[----:B0-----:R-:W-:-:S05]  /*0050*/  IMAD R5, R5, UR4, R0 ;  /* 0x0000000405057c24 */ /* 0x001fca000f8e0200 */
[----:B-1----:R-:W-:-:S13]  /*0060*/  ISETP.GE.AND P0, PT, R5, UR5, PT ;  /* 0x0000000505007c0c */ /* 0x002fda000bf06270 */
[----:B------:R-:W-:Y:S05]  /*0070*/  @P0 EXIT ;  /* 0x000000000000094d */ /* 0x000fea0003800000 */
[----:B------:R-:W0:Y:S01]  /*0080*/  LDC.64 R2, c[0x0][0x380] ;  /* 0x0000e000ff027b82 */ /* 0x000e220000000a00 */
[----:B------:R-:W1:Y:S01]  /*0090*/  LDCU.64 UR4, c[0x0][0x358] ;  /* 0x00006b00ff0477ac */ /* 0x000e620008000a00 */
[----:B0-----:R-:W-:-:S05]  /*00a0*/  IMAD.WIDE R2, R5, 0x4, R2 ;  /* 0x0000000405027825 */ /* 0x001fca00078e0202 */
[----:B-1----:R-:W2:Y:S01]  /*00b0*/  LDG.E R4, desc[UR4][R2.64] ;  /* 0x0000000402047981 */ /* 0x002ea2000c1e1900 */
[----:B------:R-:W-:Y:S01]  /*00c0*/  HFMA2 R8, -RZ, RZ, 1.125, -9232 ;  /* 0x3c80f082ff087431 */ /* 0x000fe200000001ff */
[----:B------:R-:W-:Y:S01]  /*00d0*/  MOV R6, 0x3f800000 ;  /* 0x3f80000000067802 */ /* 0x000fe20000000f00 */
[C---:B--2---:R-:W-:Y:S01]  /*00e0*/  FMUL R0, |R4|.reuse, 2.8853900432586669922 ;  /* 0x4038aa3b04007820 */ /* 0x044fe20000400200 */
[C---:B------:R-:W-:Y:S01]  /*00f0*/  FMUL R9, R4.reuse, R4 ;  /* 0x0000000404097220 */ /* 0x040fe20000400000 */
[C---:B------:R-:W-:Y:S02]  /*0100*/  FSETP.GE.AND P1, PT, |R4|.reuse, 0.60000002384185791016, PT ;  /* 0x3f19999a0400780b */ /* 0x040fe40003f26200 */
[----:B------:R-:W-:Y:S01]  /*0110*/  FSETP.GE.AND P0, PT, |R4|, 9.010913848876953125, PT ;  /* 0x41102cb40400780b */ /* 0x000fe20003f06200 */
[C---:B------:R-:W-:Y:S01]  /*0120*/  FFMA R8, R9.reuse, R8, -0.052303962409496307373 ;  /* 0xbd563cae09087423 */ /* 0x040fe20000000008 */
[----:B------:R-:W0:Y:S03]  /*0130*/  MUFU.EX2 R0, R0 ;  /* 0x0000000000007308 */ /* 0x000e260000000800 */
[----:B------:R-:W-:Y:S01]  /*0140*/  FFMA R8, R9, R8, 0.1331529766321182251 ;  /* 0x3e08594109087423 */ /* 0x000fe20000000008 */
[----:B0-----:R-:W-:-:S03]  /*0150*/  FADD R5, R0, 1 ;  /* 0x3f80000000057421 */ /* 0x001fc60000000000 */
[----:B------:R-:W-:-:S04]  /*0160*/  FFMA R0, R9, R8, -0.33332768082618713379 ;  /* 0xbeaaa9ed09007423 */ /* 0x000fc80000000008 */
[----:B------:R-:W-:Y:S01]  /*0170*/  FFMA R9, R9, R0, RZ ;  /* 0x0000000009097223 */ /* 0x000fe200000000ff */
[----:B------:R-:W0:Y:S02]  /*0180*/  MUFU.RCP R5, R5 ;  /* 0x0000000500057308 */ /* 0x000e240000001000 */
[----:B0-----:R-:W-:-:S05]  /*0190*/  FFMA R6, R5, -2, R6 ;  /* 0xc000000005067823 */ /* 0x001fca0000000006 */
[----:B------:R-:W-:-:S04]  /*01a0*/  FSEL R7, R6, 1, !P0 ;  /* 0x3f80000006077808 */ /* 0x000fc80004000000 */
[--C-:B------:R-:W-:Y:S01]  /*01b0*/  LOP3.LUT R7, R7, 0x80000000, R4.reuse, 0xb8, !PT ;  /* 0x8000000007077812 */ /* 0x100fe200078eb804 */
[----:B------:R-:W-:-:S05]  /*01c0*/  @!P1 FFMA R7, R4, R9, R4 ;  /* 0x0000000904079223 */ /* 0x000fca0000000004 */
[----:B------:R-:W-:Y:S01]  /*01d0*/  STG.E desc[UR4][R2.64], R7 ;  /* 0x0000000702007986 */ /* 0x000fe2000c101904 */
[----:B------:R-:W-:Y:S05]  /*01e0*/  EXIT ;  /* 0x000000000000794d */ /* 0x000fea0003800000 */
.L_x_25:
        /* <DEDUP_REMOVED lines=9> */
.L_x_58:


//--------------------- .text._Z20cudaAveragePooling2DPfS_iiii --------------------------
	.section	.text._Z20cudaAveragePooling2DPfS_iiii,"ax",@progbits
	.align	128
        .global         _Z20cudaAveragePooling2DPfS_iiii
        .type           _Z20cudaAveragePooling2DPfS_iiii,@function
        .size           _Z20cudaAveragePooling2DPfS_iiii,(.L_x_55 - _Z20cudaAveragePooling2DPfS_iiii)
        .other          _Z20cudaAveragePooling2DPfS_iiii,@"STO_CUDA_ENTRY STV_DEFAULT"
_Z20cudaAveragePooling2DPfS_iiii:
.text._Z20cudaAveragePooling2DPfS_iiii:
[----:B------:R-:W-:Y:S01]  /*0000*/  LDC R1, c[0x0][0x37c] ;  /* 0x0000df00ff017b82 */ /* 0x000fe20000000800 */
[----:B------:R-:W0:Y:S07]  /*0010*/  LDCU UR4, c[0x0][0x398] ;  /* 0x00007300ff0477ac */ /* 0x000e2e0008000800 */
[----:B------:R-:W1:Y:S08]  /*0020*/  LDC R13, c[0x0][0x394] ;  /* 0x0000e500ff0d7b82 */ /* 0x000e700000000800 */
[----:B------:R-:W2:Y:S08]  /*0030*/  LDC R3, c[0x0][0x390] ;  /* 0x0000e400ff037b82 */ /* 0x000eb00000000800 */
[----:B------:R-:W-:Y:S01]  /*0040*/  S2UR UR5, SR_CTAID.X ;  /* 0x00000000000579c3 */ /* 0x000fe20000002500 */
[----:B0-----:R-:W-:-:S05]  /*0050*/  IMAD.U32 R14, RZ, RZ, UR4 ;  /* 0x00000004ff0e7e24 */ /* 0x001fca000f8e00ff */
[----:B------:R-:W-:Y:S02]  /*0060*/  IABS R11, R14 ;  /* 0x0000000e000b7213 */ /* 0x000fe40000000000 */
[----:B-1----:R-:W-:Y:S01]  /*0070*/  IABS R8, R13 ;  /* 0x0000000d00087213 */ /* 0x002fe20000000000 */
[----:B------:R-:W0:Y:S01]  /*0080*/  S2UR UR4, SR_CTAID.Y ;  /* 0x00000000000479c3 */ /* 0x000e220000002600 */
[----:B------:R-:W1:Y:S07]  /*0090*/  I2F.RP R0, R11 ;  /* 0x0000000b00007306 */ /* 0x000e6e0000209400 */
[----:B------:R-:W3:Y:S01]  /*00a0*/  S2UR UR8, SR_CTAID.Z ;  /* 0x00000000000879c3 */ /* 0x000ee20000002700 */
[----:B-1----:R-:W1:Y:S02]  /*00b0*/  MUFU.RCP R0, R0 ;  /* 0x0000000000007308 */ /* 0x002e640000001000 */
[----:B-1----:R-:W-:Y:S01]  /*00c0*/  VIADD R4, R0, 0xffffffe ;  /* 0x0ffffffe00047836 */ /* 0x002fe20000000000 */
[----:B--2---:R-:W-:-:S05]  /*00d0*/  IABS R0, R3 ;  /* 0x0000000300007213 */ /* 0x004fca0000000000 */
[----:B------:R1:W2:Y:S02]  /*00e0*/  F2I.FTZ.U32.TRUNC.NTZ R5, R4 ;  /* 0x0000000400057305 */ /* 0x0002a4000021f000 */
[----:B-1----:R-:W-:Y:S01]  /*00f0*/  IMAD.MOV.U32 R4, RZ, RZ, RZ ;  /* 0x000000ffff047224 */ /* 0x002fe200078e00ff */
[----:B--2---:R-:W-:-:S05]  /*0100*/  IADD3 R2, PT, PT, RZ, -R5, RZ ;  /* 0x80000005ff027210 */ /* 0x004fca0007ffe0ff */
[----:B------:R-:W-:-:S04]  /*0110*/  IMAD R7, R2, R11, RZ ;  /* 0x0000000b02077224 */ /* 0x000fc800078e02ff */
[----:B------:R-:W-:Y:S02]  /*0120*/  IMAD.HI.U32 R5, R5, R7, R4 ;  /* 0x0000000705057227 */ /* 0x000fe400078e0004 */
[----:B------:R-:W0:Y:S04]  /*0130*/  LDC R7, c[0x0][0x364] ;  /* 0x0000d900ff077b82 */ /* 0x000e280000000800 */
[----:B------:R-:W-:-:S04]  /*0140*/  IMAD.HI.U32 R2, R5, R8, RZ ;  /* 0x0000000805027227 */ /* 0x000fc800078e00ff */
[----:B------:R-:W-:Y:S01]  /*0150*/  IMAD.HI.U32 R5, R5, R0, RZ ;  /* 0x0000000005057227 */ /* 0x000fe200078e00ff */
[----:B------:R-:W1:Y:S03]  /*0160*/  LDC R9, c[0x0][0x360] ;  /* 0x0000d800ff097b82 */ /* 0x000e660000000800 */
[----:B------:R-:W-:Y:S01]  /*0170*/  IMAD.MOV R4, RZ, RZ, -R2 ;  /* 0x000000ffff047224 */ /* 0x000fe200078e0a02 */
[----:B------:R-:W-:-:S03]  /*0180*/  IADD3 R6, PT, PT, -R5, RZ, RZ ;  /* 0x000000ff05067210 */ /* 0x000fc60007ffe1ff */
[C---:B------:R-:W-:Y:S02]  /*0190*/  IMAD R4, R11.reuse, R4, R8 ;  /* 0x000000040b047224 */ /* 0x040fe400078e0208 */
[C---:B------:R-:W-:Y:S01]  /*01a0*/  IMAD R0, R11.reuse, R6, R0 ;  /* 0x000000060b007224 */ /* 0x040fe200078e0200 */
[----:B------:R-:W0:Y:S02]  /*01b0*/  S2R R8, SR_TID.Y ;  /* 0x0000000000087919 */ /* 0x000e240000002200 */
[C---:B------:R-:W-:Y:S02]  /*01c0*/  ISETP.GT.U32.AND P5, PT, R11.reuse, R4, PT ;  /* 0x000000040b00720c */ /* 0x040fe40003fa4070 */
[----:B------:R-:W-:Y:S01]  /*01d0*/  ISETP.GT.U32.AND P4, PT, R11, R0, PT ;  /* 0x000000000b00720c */ /* 0x000fe20003f84070 */
[----:B------:R-:W1:Y:S10]  /*01e0*/  S2R R6, SR_TID.X ;  /* 0x0000000000067919 */ /* 0x000e740000002100 */
[--C-:B------:R-:W-:Y:S01]  /*01f0*/  @!P5 IMAD.IADD R4, R4, 0x1, -R11.reuse ;  /* 0x000000010404d824 */ /* 0x100fe200078e0a0b */
[----:B------:R-:W-:Y:S01]  /*0200*/  @!P5 IADD3 R2, PT, PT, R2, 0x1, RZ ;  /* 0x000000010202d810 */ /* 0x000fe20007ffe0ff */
[----:B------:R-:W-:-:S02]  /*0210*/  @!P4 IMAD.IADD R0, R0, 0x1, -R11 ;  /* 0x000000010000c824 */ /* 0x000fc400078e0a0b */
[----:B------:R-:W-:Y:S01]  /*0220*/  @!P4 VIADD R5, R5, 0x1 ;  /* 0x000000010505c836 */ /* 0x000fe20000000000 */
[-C--:B------:R-:W-:Y:S02]  /*0230*/  ISETP.GE.U32.AND P3, PT, R4, R11.reuse, PT ;  /* 0x0000000b0400720c */ /* 0x080fe40003f66070 */
[----:B------:R-:W-:Y:S02]  /*0240*/  ISETP.GE.U32.AND P2, PT, R0, R11, PT ;  /* 0x0000000b0000720c */ /* 0x000fe40003f46070 */
[-C--:B------:R-:W-:Y:S02]  /*0250*/  LOP3.LUT R0, R13, R14.reuse, RZ, 0x3c, !PT ;  /* 0x0000000e0d007212 */ /* 0x080fe400078e3cff */
[-C--:B------:R-:W-:Y:S02]  /*0260*/  LOP3.LUT R4, R3, R14.reuse, RZ, 0x3c, !PT ;  /* 0x0000000e03047212 */ /* 0x080fe400078e3cff */
[----:B------:R-:W-:Y:S02]  /*0270*/  ISETP.GE.AND P1, PT, R0, RZ, PT ;  /* 0x000000ff0000720c */ /* 0x000fe40003f26270 */
[----:B------:R-:W-:Y:S01]  /*0280*/  ISETP.GE.AND P0, PT, R4, RZ, PT ;  /* 0x000000ff0400720c */ /* 0x000fe20003f06270 */
[----:B------:R-:W3:Y:S01]  /*0290*/  LDC R0, c[0x0][0x39c] ;  /* 0x0000e700ff007b82 */ /* 0x000ee20000000800 */
[----:B------:R-:W-:Y:S01]  /*02a0*/  LOP3.LUT R4, RZ, R14, RZ, 0x33, !PT ;  /* 0x0000000eff047212 */ /* 0x000fe200078e33ff */
[----:B------:R-:W-:-:S02]  /*02b0*/  @P3 VIADD R2, R2, 0x1 ;  /* 0x0000000102023836 */ /* 0x000fc40000000000 */
[----:B------:R-:W-:Y:S01]  /*02c0*/  @P2 IADD3 R5, PT, PT, R5, 0x1, RZ ;  /* 0x0000000105052810 */ /* 0x000fe20007ffe0ff */
[----:B0-----:R-:W-:Y:S01]  /*02d0*/  IMAD R7, R7, UR4, R8 ;  /* 0x0000000407077c24 */ /* 0x001fe2000f8e0208 */
[----:B------:R-:W-:Y:S01]  /*02e0*/  ISETP.NE.AND P2, PT, R14, RZ, PT ;  /* 0x000000ff0e00720c */ /* 0x000fe20003f45270 */
[----:B-1----:R-:W-:-:S03]  /*02f0*/  IMAD R9, R9, UR5, R6 ;  /* 0x0000000509097c24 */ /* 0x002fc6000f8e0206 */
[----:B------:R-:W-:Y:S02]  /*0300*/  @!P1 IMAD.MOV R2, RZ, RZ, -R2 ;  /* 0x000000ffff029224 */ /* 0x000fe400078e0a02 */
[----:B------:R-:W-:-:S03]  /*0310*/  @!P0 IMAD.MOV R5, RZ, RZ, -R5 ;  /* 0x000000ffff058224 */ /* 0x000fc600078e0a05 */
[C---:B------:R-:W-:Y:S02]  /*0320*/  SEL R6, R4.reuse, R2, !P2 ;  /* 0x0000000204067207 */ /* 0x040fe40005000000 */
[----:B------:R-:W-:Y:S02]  /*0330*/  SEL R4, R4, R5, !P2 ;  /* 0x0000000504047207 */ /* 0x000fe40005000000 */
[----:B------:R-:W-:-:S04]  /*0340*/  ISETP.GE.AND P0, PT, R9, R6, PT ;  /* 0x000000060900720c */ /* 0x000fc80003f06270 */
[----:B------:R-:W-:-:S04]  /*0350*/  ISETP.GE.OR P0, PT, R7, R4, P0 ;  /* 0x000000040700720c */ /* 0x000fc80000706670 */
[----:B---3--:R-:W-:-:S13]  /*0360*/  ISETP.LE.OR P0, PT, R0, UR8, P0 ;  /* 0x0000000800007c0c */ /* 0x008fda0008703670 */
[----:B------:R-:W-:Y:S05]  /*0370*/  @P0 EXIT ;  /* 0x000000000000094d */ /* 0x000fea0003800000 */
[----:B------:R-:W-:Y:S01]  /*0380*/  ISETP.GE.AND P0, PT, R14, 0x1, PT ;  /* 0x000000010e00780c */ /* 0x000fe20003f06270 */
[----:B------:R-:W0:Y:S01]  /*0390*/  LDCU.64 UR10, c[0x0][0x358] ;  /* 0x00006b00ff0a77ac */ /* 0x000e220008000a00 */
[----:B------:R-:W-:-:S11]  /*03a0*/  HFMA2 R5, -RZ, RZ, 0, 0 ;  /* 0x00000000ff057431 */ /* 0x000fd600000001ff */
[----:B------:R-:W-:Y:S05]  /*03b0*/  @!P0 BRA `(.L_x_26) ;  /* 0x0000000400e48947 */ /* 0x000fea0003800000 */
[----:B------:R-:W1:Y:S01]  /*03c0*/  LDCU.64 UR6, c[0x0][0x380] ;  /* 0x00007000ff0677ac */ /* 0x000e620008000a00 */
[C---:B------:R-:W-:Y:S01]  /*03d0*/  LOP3.LUT R17, R14.reuse, 0xf, RZ, 0xc0, !PT ;  /* 0x0000000f0e117812 */ /* 0x040fe200078ec0ff */
[----:B------:R-:W-:Y:S01]  /*03e0*/  IMAD R11, R3, UR8, RZ ;  /* 0x00000008030b7c24 */ /* 0x000fe2000f8e02ff */
[C---:B------:R-:W-:Y:S01]  /*03f0*/  LOP3.LUT R16, R14.reuse, 0x7, RZ, 0xc0, !PT ;  /* 0x000000070e107812 */ /* 0x040fe200078ec0ff */
[-C--:B------:R-:W-:Y:S01]  /*0400*/  IMAD R13, R9, R14.reuse, RZ ;  /* 0x0000000e090d7224 */ /* 0x080fe200078e02ff */
[C---:B------:R-:W-:Y:S01]  /*0410*/  LOP3.LUT R12, R14.reuse, 0x7ffffff0, RZ, 0xc0, !PT ;  /* 0x7ffffff00e0c7812 */ /* 0x040fe200078ec0ff */
[----:B------:R-:W-:Y:S01]  /*0420*/  VIADD R0, R17, 0xffffffff ;  /* 0xffffffff11007836 */ /* 0x000fe20000000000 */
[----:B------:R-:W-:Y:S01]  /*0430*/  LOP3.LUT R10, R14, 0x3, RZ, 0xc0, !PT ;  /* 0x000000030e0a7812 */ /* 0x000fe200078ec0ff */
[----:B------:R-:W-:Y:S01]  /*0440*/  VIADD R2, R16, 0xffffffff ;  /* 0xffffffff10027836 */ /* 0x000fe20000000000 */
[----:B------:R-:W-:Y:S01]  /*0450*/  MOV R5, RZ ;  /* 0x000000ff00057202 */ /* 0x000fe20000000f00 */
[----:B------:R-:W-:Y:S01]  /*0460*/  IMAD R11, R7, R14, R11 ;  /* 0x0000000e070b7224 */ /* 0x000fe200078e020b */
[----:B------:R-:W-:Y:S01]  /*0470*/  ISETP.GE.U32.AND P2, PT, R0, 0x7, PT ;  /* 0x000000070000780c */ /* 0x000fe20003f46070 */
[----:B------:R-:W-:Y:S01]  /*0480*/  IMAD.MOV R8, RZ, RZ, -R12 ;  /* 0x000000ffff087224 */ /* 0x000fe200078e0a0c */
[----:B------:R-:W-:Y:S01]  /*0490*/  ISETP.GE.U32.AND P1, PT, R2, 0x3, PT ;  /* 0x000000030200780c */ /* 0x000fe20003f26070 */
[----:B------:R-:W-:Y:S01]  /*04a0*/  UMOV UR4, URZ ;  /* 0x000000ff00047c82 */ /* 0x000fe20008000000 */
[----:B-1----:R-:W-:-:S04]  /*04b0*/  UIADD3 UR5, UP0, UPT, UR6, 0x20, URZ ;  /* 0x0000002006057890 */ /* 0x002fc8000ff1e0ff */
[----:B------:R-:W-:-:S12]  /*04c0*/  UIADD3.X UR6, UPT, UPT, URZ, UR7, URZ, UP0, !UPT ;  /* 0x00000007ff067290 */ /* 0x000fd800087fe4ff */
.L_x_32:
[----:B------:R-:W1:Y:S01]  /*04d0*/  LDC R14, c[0x0][0x398] ;  /* 0x0000e600ff0e7b82 */ /* 0x000e620000000800 */
[----:B------:R-:W2:Y:S01]  /*04e0*/  LDCU UR7, c[0x0][0x394] ;  /* 0x00007280ff0777ac */ /* 0x000ea20008000800 */
[----:B------:R-:W-:Y:S01]  /*04f0*/  VIADD R0, R11, UR4 ;  /* 0x000000040b007c36 */ /* 0x000fe20008000000 */
[----:B------:R-:W-:Y:S01]  /*0500*/  MOV R15, RZ ;  /* 0x000000ff000f7202 */ /* 0x000fe20000000f00 */
[----:B------:R-:W-:Y:S02]  /*0510*/  UIADD3 UR4, UPT, UPT, UR4, 0x1, URZ ;  /* 0x0000000104047890 */ /* 0x000fe4000fffe0ff */
[----:B--2---:R-:W-:Y:S01]  /*0520*/  IMAD R0, R0, UR7, R13 ;  /* 0x0000000700007c24 */ /* 0x004fe2000f8e020d */
[----:B-1----:R-:W-:-:S03]  /*0530*/  ISETP.GE.U32.AND P3, PT, R14, 0x10, PT ;  /* 0x000000100e00780c */ /* 0x002fc60003f66070 */
[----:B------:R-:W-:-:S10]  /*0540*/  ISETP.NE.AND P0, PT, R14, UR4, PT ;  /* 0x000000040e007c0c */ /* 0x000fd4000bf05270 */
[----:B------:R-:W-:Y:S05]  /*0550*/  @!P3 BRA `(.L_x_27) ;  /* 0x0000000000a8b947 */ /* 0x000fea0003800000 */
[----:B------:R-:W-:Y:S02]  /*0560*/  IMAD.MOV.U32 R15, RZ, RZ, R0 ;  /* 0x000000ffff0f7224 */ /* 0x000fe400078e0000 */
[----:B------:R-:W-:-:S07]  /*0570*/  IMAD.MOV.U32 R18, RZ, RZ, R8 ;  /* 0x000000ffff127224 */ /* 0x000fce00078e0008 */
.L_x_28:
[----:B------:R-:W-:Y:S01]  /*0580*/  MOV R2, UR5 ;  /* 0x0000000500027c02 */ /* 0x000fe20008000f00 */
[----:B------:R-:W-:-:S04]  /*0590*/  IMAD.U32 R3, RZ, RZ, UR6 ;  /* 0x00000006ff037e24 */ /* 0x000fc8000f8e00ff */
[----:B------:R-:W-:-:S05]  /*05a0*/  IMAD.WIDE R2, R15, 0x4, R2 ;  /* 0x000000040f027825 */ /* 0x000fca00078e0202 */
[----:B0-----:R-:W2:Y:S04]  /*05b0*/  LDG.E R26, desc[UR10][R2.64+-0x20] ;  /* 0xffffe00a021a7981 */ /* 0x001ea8000c1e1900 */
[----:B------:R-:W3:Y:S04]  /*05c0*/  LDG.E R27, desc[UR10][R2.64+-0x1c] ;  /* 0xffffe40a021b7981 */ /* 0x000ee8000c1e1900 */
[----:B------:R-:W4:Y:S04]  /*05d0*/  LDG.E R22, desc[UR10][R2.64+-0x18] ;  /* 0xffffe80a02167981 */ /* 0x000f28000c1e1900 */
[----:B------:R-:W5:Y:S04]  /*05e0*/  LDG.E R25, desc[UR10][R2.64+-0x14] ;  /* 0xffffec0a02197981 */ /* 0x000f68000c1e1900 */
[----:B------:R-:W5:Y:S04]  /*05f0*/  LDG.E R24, desc[UR10][R2.64+-0x10] ;  /* 0xfffff00a02187981 */ /* 0x000f68000c1e1900 */
[----:B------:R-:W5:Y:S04]  /*0600*/  LDG.E R23, desc[UR10][R2.64+-0xc] ;  /* 0xfffff40a02177981 */ /* 0x000f68000c1e1900 */
[----:B------:R-:W5:Y:S04]  /*0610*/  LDG.E R20, desc[UR10][R2.64+-0x8] ;  /* 0xfffff80a02147981 */ /* 0x000f68000c1e1900 */
[----:B------:R-:W5:Y:S04]  /*0620*/  LDG.E R19, desc[UR10][R2.64+-0x4] ;  /* 0xfffffc0a02137981 */ /* 0x000f68000c1e1900 */
[----:B------:R-:W5:Y:S01]  /*0630*/  LDG.E R21, desc[UR10][R2.64] ;  /* 0x0000000a02157981 */ /* 0x000f62000c1e1900 */
[----:B--2---:R-:W-:-:S03]  /*0640*/  FADD R26, R26, R5 ;  /* 0x000000051a1a7221 */ /* 0x004fc60000000000 */
[----:B------:R-:W2:Y:S01]  /*0650*/  LDG.E R5, desc[UR10][R2.64+0x4] ;  /* 0x0000040a02057981 */ /* 0x000ea2000c1e1900 */
[----:B---3--:R-:W-:-:S04]  /*0660*/  FADD R27, R26, R27 ;  /* 0x0000001b1a1b7221 */ /* 0x008fc80000000000 */
[----:B----4-:R-:W-:Y:S02]  /*0670*/  FADD R26, R27, R22 ;  /* 0x000000161b1a7221 */ /* 0x010fe40000000000 */
[----:B------:R-:W3:Y:S02]  /*0680*/  LDG.E R22, desc[UR10][R2.64+0x8] ;  /* 0x0000080a02167981 */ /* 0x000ee4000c1e1900 */
[----:B-----5:R-:W-:Y:S02]  /*0690*/  FADD R27, R26, R25 ;  /* 0x000000191a1b7221 */ /* 0x020fe40000000000 */
[----:B------:R-:W4:Y:S02]  /*06a0*/  LDG.E R25, desc[UR10][R2.64+0xc] ;  /* 0x00000c0a02197981 */ /* 0x000f24000c1e1900 */
[----:B------:R-:W-:Y:S02]  /*06b0*/  FADD R26, R27, R24 ;  /* 0x000000181b1a7221 */ /* 0x000fe40000000000 */
[----:B------:R-:W5:Y:S02]  /*06c0*/  LDG.E R24, desc[UR10][R2.64+0x10] ;  /* 0x0000100a02187981 */ /* 0x000f64000c1e1900 */
[----:B------:R-:W-:-:S02]  /*06d0*/  FADD R27, R26, R23 ;  /* 0x000000171a1b7221 */ /* 0x000fc40000000000 */
[----:B------:R-:W5:Y:S02]  /*06e0*/  LDG.E R23, desc[UR10][R2.64+0x14] ;  /* 0x0000140a02177981 */ /* 0x000f64000c1e1900 */
[----:B------:R-:W-:Y:S02]  /*06f0*/  FADD R28, R27, R20 ;  /* 0x000000141b1c7221 */ /* 0x000fe40000000000 */
[----:B------:R-:W5:Y:S04]  /*0700*/  LDG.E R20, desc[UR10][R2.64+0x18] ;  /* 0x0000180a02147981 */ /* 0x000f68000c1e1900 */
[----:B------:R-:W5:Y:S01]  /*0710*/  LDG.E R26, desc[UR10][R2.64+0x1c] ;  /* 0x00001c0a021a7981 */ /* 0x000f62000c1e1900 */
[----:B------:R-:W-:-:S04]  /*0720*/  FADD R28, R28, R19 ;  /* 0x000000131c1c7221 */ /* 0x000fc80000000000 */
[----:B------:R-:W-:Y:S01]  /*0730*/  FADD R28, R28, R21 ;  /* 0x000000151c1c7221 */ /* 0x000fe20000000000 */
[----:B------:R-:W-:-:S05]  /*0740*/  VIADD R18, R18, 0x10 ;  /* 0x0000001012127836 */ /* 0x000fca0000000000 */
[----:B------:R-:W-:Y:S02]  /*0750*/  ISETP.NE.AND P3, PT, R18, RZ, PT ;  /* 0x000000ff1200720c */ /* 0x000fe40003f65270 */
[----:B------:R-:W-:Y:S01]  /*0760*/  IADD3 R15, PT, PT, R15, 0x10, RZ ;  /* 0x000000100f0f7810 */ /* 0x000fe20007ffe0ff */
[----:B--2---:R-:W-:-:S04]  /*0770*/  FADD R5, R28, R5 ;  /* 0x000000051c057221 */ /* 0x004fc80000000000 */
[----:B---3--:R-:W-:-:S04]  /*0780*/  FADD R22, R5, R22 ;  /* 0x0000001605167221 */ /* 0x008fc80000000000 */
[----:B----4-:R-:W-:-:S04]  /*0790*/  FADD R25, R22, R25 ;  /* 0x0000001916197221 */ /* 0x010fc80000000000 */
[----:B-----5:R-:W-:-:S04]  /*07a0*/  FADD R24, R25, R24 ;  /* 0x0000001819187221 */ /* 0x020fc80000000000 */
[----:B------:R-:W-:-:S04]  /*07b0*/  FADD R23, R24, R23 ;  /* 0x0000001718177221 */ /* 0x000fc80000000000 */
[----:B------:R-:W-:-:S04]  /*07c0*/  FADD R23, R23, R20 ;  /* 0x0000001417177221 */ /* 0x000fc80000000000 */
[----:B------:R-:W-:Y:S01]  /*07d0*/  FADD R5, R23, R26 ;  /* 0x0000001a17057221 */ /* 0x000fe20000000000 */
[----:B------:R-:W-:Y:S06]  /*07e0*/  @P3 BRA `(.L_x_28) ;  /* 0xfffffffc00643947 */ /* 0x000fec000383ffff */
[----:B------:R-:W-:-:S07]  /*07f0*/  IMAD.MOV.U32 R15, RZ, RZ, R12 ;  /* 0x000000ffff0f7224 */ /* 0x000fce00078e000c */
.L_x_27:
[----:B------:R-:W-:-:S13]  /*0800*/  ISETP.NE.AND P3, PT, R17, RZ, PT ;  /* 0x000000ff1100720c */ /* 0x000fda0003f65270 */
[----:B------:R-:W-:Y:S05]  /*0810*/  @!P3 BRA `(.L_x_29) ;  /* 0x0000000000c8b947 */ /* 0x000fea0003800000 */
[----:B------:R-:W-:Y:S01]  /*0820*/  ISETP.NE.AND P3, PT, R16, RZ, PT ;  /* 0x000000ff1000720c */ /* 0x000fe20003f65270 */
[----:B------:R-:W-:-:S12]  /*0830*/  @!P2 BRA `(.L_x_30) ;  /* 0x000000000050a947 */ /* 0x000fd80003800000 */
[----:B------:R-:W1:Y:S01]  /*0840*/  LDC.64 R2, c[0x0][0x380] ;  /* 0x0000e000ff027b82 */ /* 0x000e620000000a00 */
[----:B------:R-:W-:-:S04]  /*0850*/  IMAD.IADD R19, R0, 0x1, R15 ;  /* 0x0000000100137824 */ /* 0x000fc800078e020f */
[----:B-1----:R-:W-:-:S05]  /*0860*/  IMAD.WIDE R2, R19, 0x4, R2 ;  /* 0x0000000413027825 */ /* 0x002fca00078e0202 */
[----:B0-----:R-:W2:Y:S04]  /*0870*/  LDG.E R22, desc[UR10][R2.64] ;  /* 0x0000000a02167981 */ /* 0x001ea8000c1e1900 */
[----:B------:R-:W3:Y:S04]  /*0880*/  LDG.E R21, desc[UR10][R2.64+0x4] ;  /* 0x0000040a02157981 */ /* 0x000ee8000c1e1900 */
[----:B------:R-:W4:Y:S04]  /*0890*/  LDG.E R24, desc[UR10][R2.64+0x8] ;  /* 0x0000080a02187981 */ /* 0x000f28000c1e1900 */
[----:B------:R-:W5:Y:S04]  /*08a0*/  LDG.E R26, desc[UR10][R2.64+0xc] ;  /* 0x00000c0a021a7981 */ /* 0x000f68000c1e1900 */
[----:B------:R-:W5:Y:S04]  /*08b0*/  LDG.E R28, desc[UR10][R2.64+0x10] ;  /* 0x0000100a021c7981 */ /* 0x000f68000c1e1900 */
[----:B------:R-:W5:Y:S04]  /*08c0*/  LDG.E R19, desc[UR10][R2.64+0x14] ;  /* 0x0000140a02137981 */ /* 0x000f68000c1e1900 */
[----:B------:R-:W5:Y:S04]  /*08d0*/  LDG.E R18, desc[UR10][R2.64+0x18] ;  /* 0x0000180a02127981 */ /* 0x000f68000c1e1900 */
[----:B------:R-:W5:Y:S01]  /*08e0*/  LDG.E R20, desc[UR10][R2.64+0x1c] ;  /* 0x00001c0a02147981 */ /* 0x000f62000c1e1900 */
[----:B------:R-:W-:Y:S01]  /*08f0*/  IADD3 R15, PT, PT, R15, 0x8, RZ ;  /* 0x000000080f0f7810 */ /* 0x000fe20007ffe0ff */
[----:B--2---:R-:W-:-:S04]  /*0900*/  FADD R22, R5, R22 ;  /* 0x0000001605167221 */ /* 0x004fc80000000000 */
[----:B---3--:R-:W-:-:S04]  /*0910*/  FADD R21, R22, R21 ;  /* 0x0000001516157221 */ /* 0x008fc80000000000 */
[----:B----4-:R-:W-:-:S04]  /*0920*/  FADD R21, R21, R24 ;  /* 0x0000001815157221 */ /* 0x010fc80000000000 */
[----:B-----5:R-:W-:-:S04]  /*0930*/  FADD R21, R21, R26 ;  /* 0x0000001a15157221 */ /* 0x020fc80000000000 */
[----:B------:R-:W-:-:S04]  /*0940*/  FADD R28, R21, R28 ;  /* 0x0000001c151c7221 */ /* 0x000fc80000000000 */
[----:B------:R-:W-:-:S04]  /*0950*/  FADD R19, R28, R19 ;  /* 0x000000131c137221 */ /* 0x000fc80000000000 */
[----:B------:R-:W-:-:S04]  /*0960*/  FADD R19, R19, R18 ;  /* 0x0000001213137221 */ /* 0x000fc80000000000 */
[----:B------:R-:W-:-:S07]  /*0970*/  FADD R5, R19, R20 ;  /* 0x0000001413057221 */ /* 0x000fce0000000000 */
.L_x_30:
        /* <DEDUP_REMOVED lines=9> */
[----:B------:R-:W5:Y:S01]  /*0a10*/  LDG.E R23, desc[UR10][R2.64+0xc] ;  /* 0x00000c0a02177981 */ /* 0x000f62000c1e1900 */
[----:B------:R-:W-:Y:S01]  /*0a20*/  IADD3 R15, PT, PT, R15, 0x4, RZ ;  /* 0x000000040f0f7810 */ /* 0x000fe20007ffe0ff */
[----:B--2---:R-:W-:-:S04]  /*0a30*/  FADD R18, R5, R18 ;  /* 0x0000001205127221 */ /* 0x004fc80000000000 */
[----:B---3--:R-:W-:-:S04]  /*0a40*/  FADD R18, R18, R19 ;  /* 0x0000001312127221 */ /* 0x008fc80000000000 */
[----:B----4-:R-:W-:-:S04]  /*0a50*/  FADD R18, R18, R21 ;  /* 0x0000001512127221 */ /* 0x010fc80000000000 */
[----:B-----5:R-:W-:-:S07]  /*0a60*/  FADD R5, R18, R23 ;  /* 0x0000001712057221 */ /* 0x020fce0000000000 */
.L_x_31:
[----:B------:R-:W-:Y:S05]  /*0a70*/  @!P3 BRA `(.L_x_29) ;  /* 0x000000000030b947 */ /* 0x000fea0003800000 */
[----:B------:R-:W1:Y:S01]  /*0a80*/  LDC.64 R2, c[0x0][0x380] ;  /* 0x0000e000ff027b82 */ /* 0x000e620000000a00 */
[----:B------:R-:W-:-:S04]  /*0a90*/  IMAD.IADD R15, R0, 0x1, R15 ;  /* 0x00000001000f7824 */ /* 0x000fc800078e020f */
[----:B-1----:R-:W-:-:S05]  /*0aa0*/  IMAD.WIDE R2, R15, 0x4, R2 ;  /* 0x000000040f027825 */ /* 0x002fca00078e0202 */
[----:B0-----:R-:W2:Y:S01]  /*0ab0*/  LDG.E R0, desc[UR10][R2.64] ;  /* 0x0000000a02007981 */ /* 0x001ea2000c1e1900 */
[----:B------:R-:W-:Y:S01]  /*0ac0*/  ISETP.NE.AND P3, PT, R10, 0x1, PT ;  /* 0x000000010a00780c */ /* 0x000fe20003f65270 */
[----:B--2---:R-:W-:-:S12]  /*0ad0*/  FADD R5, R5, R0 ;  /* 0x0000000005057221 */ /* 0x004fd80000000000 */
[----:B------:R-:W-:Y:S05]  /*0ae0*/  @!P3 BRA `(.L_x_29) ;  /* 0x000000000014b947 */ /* 0x000fea0003800000 */
[----:B------:R-:W-:Y:S01]  /*0af0*/  ISETP.NE.AND P3, PT, R10, 0x2, PT ;  /* 0x000000020a00780c */ /* 0x000fe20003f65270 */
[----:B------:R-:W2:-:S12]  /*0b00*/  LDG.E R0, desc[UR10][R2.64+0x4] ;  /* 0x0000040a02007981 */ /* 0x000e98000c1e1900 */
[----:B------:R-:W3:Y:S01]  /*0b10*/  @P3 LDG.E R18, desc[UR10][R2.64+0x8] ;  /* 0x0000080a02123981 */ /* 0x000ee2000c1e1900 */
[----:B--2---:R-:W-:-:S04]  /*0b20*/  FADD R5, R5, R0 ;  /* 0x0000000005057221 */ /* 0x004fc80000000000 */
[----:B---3--:R-:W-:-:S07]  /*0b30*/  @P3 FADD R5, R5, R18 ;  /* 0x0000001205053221 */ /* 0x008fce0000000000 */
.L_x_29:
[----:B------:R-:W-:Y:S05]  /*0b40*/  @P0 BRA `(.L_x_32) ;  /* 0xfffffff800600947 */ /* 0x000fea000383ffff */
.L_x_26:
[----:B------:R-:W-:Y:S01]  /*0b50*/  IMAD R14, R14, R14, RZ ;  /* 0x0000000e0e0e7224 */ /* 0x000fe200078e02ff */
[----:B------:R-:W-:Y:S01]  /*0b60*/  BSSY.RECONVERGENT B0, `(.L_x_33) ;  /* 0x0000010000007945 */ /* 0x000fe20003800200 */
[----:B------:R-:W-:-:S03]  /*0b70*/  IMAD R4, R4, UR8, R7 ;  /* 0x0000000804047c24 */ /* 0x000fc6000f8e0207 */
[----:B------:R-:W-:Y:S01]  /*0b80*/  I2FP.F32.U32 R14, R14 ;  /* 0x0000000e000e7245 */ /* 0x000fe20000201000 */
[----:B------:R-:W-:-:S03]  /*0b90*/  IMAD R6, R6, R4, R9 ;  /* 0x0000000406067224 */ /* 0x000fc600078e0209 */
[----:B------:R-:W1:Y:S08]  /*0ba0*/  MUFU.RCP R3, R14 ;  /* 0x0000000e00037308 */ /* 0x000e700000001000 */
[----:B------:R-:W2:Y:S01]  /*0bb0*/  FCHK P0, R5, R14 ;  /* 0x0000000e05007302 */ /* 0x000ea20000000000 */
[----:B-1----:R-:W-:-:S04]  /*0bc0*/  FFMA R0, -R14, R3, 1 ;  /* 0x3f8000000e007423 */ /* 0x002fc80000000103 */
[----:B------:R-:W-:-:S04]  /*0bd0*/  FFMA R0, R3, R0, R3 ;  /* 0x0000000003007223 */ /* 0x000fc80000000003 */
[----:B------:R-:W-:-:S04]  /*0be0*/  FFMA R3, R0, R5, RZ ;  /* 0x0000000500037223 */ /* 0x000fc800000000ff */
[----:B------:R-:W-:-:S04]  /*0bf0*/  FFMA R2, -R14, R3, R5 ;  /* 0x000000030e027223 */ /* 0x000fc80000000105 */
[----:B------:R-:W-:Y:S01]  /*0c00*/  FFMA R9, R0, R2, R3 ;  /* 0x0000000200097223 */ /* 0x000fe20000000003 */
[----:B--2---:R-:W-:Y:S06]  /*0c10*/  @!P0 BRA `(.L_x_34) ;  /* 0x0000000000108947 */ /* 0x004fec0003800000 */
[----:B------:R-:W-:Y:S02]  /*0c20*/  MOV R3, R5 ;  /* 0x0000000500037202 */ /* 0x000fe40000000f00 */
[----:B------:R-:W-:-:S07]  /*0c30*/  MOV R2, 0xc50 ;  /* 0x00000c5000027802 */ /* 0x000fce0000000f00 */
[----:B0-----:R-:W-:Y:S05]  /*0c40*/  CALL.REL.NOINC `($__internal_1_$__cuda_sm3x_div_rn_noftz_f32_slowpath) ;  /* 0x0000000000187944 */ /* 0x001fea0003c00000 */
[----:B------:R-:W-:-:S07]  /*0c50*/  IMAD.MOV.U32 R9, RZ, RZ, R0 ;  /* 0x000000ffff097224 */ /* 0x000fce00078e0000 */
.L_x_34:
[----:B0-----:R-:W-:Y:S05]  /*0c60*/  BSYNC.RECONVERGENT B0 ;  /* 0x0000000000007941 */ /* 0x001fea0003800200 */
.L_x_33:
[----:B------:R-:W0:Y:S02]  /*0c70*/  LDC.64 R2, c[0x0][0x388] ;  /* 0x0000e200ff027b82 */ /* 0x000e240000000a00 */
[----:B0-----:R-:W-:-:S05]  /*0c80*/  IMAD.WIDE R6, R6, 0x4, R2 ;  /* 0x0000000406067825 */ /* 0x001fca00078e0202 */
[----:B------:R-:W-:Y:S01]  /*0c90*/  STG.E desc[UR10][R6.64], R9 ;  /* 0x0000000906007986 */ /* 0x000fe2000c10190a */
[----:B------:R-:W-:Y:S05]  /*0ca0*/  EXIT ;  /* 0x000000000000794d */ /* 0x000fea0003800000 */
        .weak           $__internal_1_$__cuda_sm3x_div_rn_noftz_f32_slowpath
        .type           $__internal_1_$__cuda_sm3x_div_rn_noftz_f32_slowpath,@function
        .size           $__internal_1_$__cuda_sm3x_div_rn_noftz_f32_slowpath,(.L_x_55 - $__internal_1_$__cuda_sm3x_div_rn_noftz_f32_slowpath)
$__internal_1_$__cuda_sm3x_div_rn_noftz_f32_slowpath:
[----:B------:R-:W-:Y:S01]  /*0cb0*/  SHF.R.U32.HI R4, RZ, 0x17, R14 ;  /* 0x00000017ff047819 */ /* 0x000fe2000001160e */
[----:B------:R-:W-:Y:S01]  /*0cc0*/  BSSY.RECONVERGENT B1, `(.L_x_35) ;  /* 0x0000063000017945 */ /* 0x000fe20003800200 */
[----:B------:R-:W-:Y:S02]  /*0cd0*/  SHF.R.U32.HI R0, RZ, 0x17, R3 ;  /* 0x00000017ff007819 */ /* 0x000fe40000011603 */
[----:B------:R-:W-:Y:S02]  /*0ce0*/  LOP3.LUT R4, R4, 0xff, RZ, 0xc0, !PT ;  /* 0x000000ff04047812 */ /* 0x000fe400078ec0ff */
[----:B------:R-:W-:Y:S02]  /*0cf0*/  LOP3.LUT R10, R0, 0xff, RZ, 0xc0, !PT ;  /* 0x000000ff000a7812 */ /* 0x000fe400078ec0ff */
[----:B------:R-:W-:-:S03]  /*0d00*/  IADD3 R7, PT, PT, R4, -0x1, RZ ;  /* 0xffffffff04077810 */ /* 0x000fc60007ffe0ff */
[----:B------:R-:W-:Y:S01]  /*0d10*/  VIADD R8, R10, 0xffffffff ;  /* 0xffffffff0a087836 */ /* 0x000fe20000000000 */
[----:B------:R-:W-:-:S04]  /*0d20*/  ISETP.GT.U32.AND P0, PT, R7, 0xfd, PT ;  /* 0x000000fd0700780c */ /* 0x000fc80003f04070 */
[----:B------:R-:W-:-:S13]  /*0d30*/  ISETP.GT.U32.OR P0, PT, R8, 0xfd, P0 ;  /* 0x000000fd0800780c */ /* 0x000fda0000704470 */
[----:B------:R-:W-:Y:S01]  /*0d40*/  @!P0 MOV R5, RZ ;  /* 0x000000ff00058202 */ /* 0x000fe20000000f00 */
        /* <DEDUP_REMOVED lines=20> */
[----:B------:R-:W-:Y:S01]  /*0e90*/  @P0 MOV R5, RZ ;  /* 0x000000ff00050202 */ /* 0x000fe20000000f00 */
[----:B------:R-:W-:Y:S02]  /*0ea0*/  @!P0 IMAD.MOV.U32 R5, RZ, RZ, -0x40 ;  /* 0xffffffc0ff058424 */ /* 0x000fe400078e00ff */
[----:B------:R-:W-:Y:S01]  /*0eb0*/  @!P0 FFMA R3, R3, 1.84467440737095516160e+19, RZ ;  /* 0x5f80000003038823 */ /* 0x000fe200000000ff */
[----:B------:R-:W-:Y:S02]  /*0ec0*/  @!P1 FFMA R14, R0, 1.84467440737095516160e+19, RZ ;  /* 0x5f800000000e9823 */ /* 0x000fe400000000ff */
[----:B------:R-:W-:-:S07]  /*0ed0*/  @!P1 IADD3 R5, PT, PT, R5, 0x40, RZ ;  /* 0x0000004005059810 */ /* 0x000fce0007ffe0ff */
.L_x_36:
[----:B------:R-:W-:Y:S01]  /*0ee0*/  LEA R7, R4, 0xc0800000, 0x17 ;  /* 0xc080000004077811 */ /* 0x000fe200078eb8ff */
[----:B------:R-:W-:Y:S04]  /*0ef0*/  BSSY.RECONVERGENT B2, `(.L_x_41) ;  /* 0x0000036000027945 */ /* 0x000fe80003800200 */
[----:B------:R-:W-:Y:S01]  /*0f00*/  IMAD.IADD R14, R14, 0x1, -R7 ;  /* 0x000000010e0e7824 */ /* 0x000fe200078e0a07 */
[----:B------:R-:W-:-:S03]  /*0f10*/  IADD3 R7, PT, PT, R10, -0x7f, RZ ;  /* 0xffffff810a077810 */ /* 0x000fc60007ffe0ff */
        /* <DEDUP_REMOVED lines=13> */
[----:B------:R-:W-:-:S04]  /*0ff0*/  LOP3.LUT R3, R3, 0xff, RZ, 0xc0, !PT ;  /* 0x000000ff03037812 */ /* 0x000fc800078ec0ff */
[----:B------:R-:W-:-:S05]  /*1000*/  IADD3 R7, PT, PT, R3, R4, RZ ;  /* 0x0000000403077210 */ /* 0x000fca0007ffe0ff */
        /* <DEDUP_REMOVED lines=16> */
[----:B------:R-:W-:Y:S01]  /*1110*/  IADD3 R8, PT, PT, R7, 0x20, RZ ;  /* 0x0000002007087810 */ /* 0x000fe20007ffe0ff */
[----:B------:R-:W-:Y:S01]  /*1120*/  IMAD.MOV R7, RZ, RZ, -R7 ;  /* 0x000000ffff077224 */ /* 0x000fe200078e0a07 */
[----:B------:R-:W-:-:S02]  /*1130*/  LOP3.LUT R5, R5, 0x800000, RZ, 0xfc, !PT ;  /* 0x0080000005057812 */ /* 0x000fc400078efcff */
[----:B------:R-:W-:Y:S02]  /*1140*/  FSETP.NEU.FTZ.AND P0, PT, R3, R4, PT ;  /* 0x000000040300720b */ /* 0x000fe40003f1d000 */
[----:B------:R-:W-:Y:S02]  /*1150*/  SHF.L.U32 R8, R5, R8, RZ ;  /* 0x0000000805087219 */ /* 0x000fe400000006ff */
[----:B------:R-:W-:Y:S02]  /*1160*/  SEL R4, R7, RZ, P2 ;  /* 0x000000ff07047207 */ /* 0x000fe40001000000 */
[----:B------:R-:W-:Y:S02]  /*1170*/  ISETP.NE.AND P1, PT, R8, RZ, P1 ;  /* 0x000000ff0800720c */ /* 0x000fe40000f25270 */
[----:B------:R-:W-:Y:S02]  /*1180*/  SHF.R.U32.HI R4, RZ, R4, R5 ;  /* 0x00000004ff047219 */ /* 0x000fe40000011605 */
[----:B------:R-:W-:-:S02]  /*1190*/  PLOP3.LUT P0, PT, P0, P1, PT, 0xf8, 0x8f ;  /* 0x00000000008f781c */ /* 0x000fc40000703f70 */
[----:B------:R-:W-:Y:S02]  /*11a0*/  SHF.R.U32.HI R8, RZ, 0x1, R4 ;  /* 0x00000001ff087819 */ /* 0x000fe40000011604 */
[----:B------:R-:W-:-:S04]  /*11b0*/  SEL R3, RZ, 0x1, !P0 ;  /* 0x00000001ff037807 */ /* 0x000fc80004000000 */
[----:B------:R-:W-:-:S04]  /*11c0*/  LOP3.LUT R3, R3, 0x1, R8, 0xf8, !PT ;  /* 0x0000000103037812 */ /* 0x000fc800078ef808 */
[----:B------:R-:W-:-:S04]  /*11d0*/  LOP3.LUT R3, R3, R4, RZ, 0xc0, !PT ;  /* 0x0000000403037212 */ /* 0x000fc800078ec0ff */
[----:B------:R-:W-:-:S04]  /*11e0*/  IADD3 R3, PT, PT, R8, R3, RZ ;  /* 0x0000000308037210 */ /* 0x000fc80007ffe0ff */
[----:B------:R-:W-:Y:S01]  /*11f0*/  LOP3.LUT R0, R3, R0, RZ, 0xfc, !PT ;  /* 0x0000000003007212 */ /* 0x000fe200078efcff */
[----:B------:R-:W-:Y:S06]  /*1200*/  BRA `(.L_x_44) ;  /* 0x0000000000107947 */ /* 0x000fec0003800000 */
.L_x_43:
[----:B------:R-:W-:-:S04]  /*1210*/  LOP3.LUT R0, R0, 0x80000000, RZ, 0xc0, !PT ;  /* 0x8000000000007812 */ /* 0x000fc800078ec0ff */
[----:B------:R-:W-:Y:S01]  /*1220*/  LOP3.LUT R0, R0, 0x7f800000, RZ, 0xfc, !PT ;  /* 0x7f80000000007812 */ /* 0x000fe200078efcff */
[----:B------:R-:W-:Y:S06]  /*1230*/  BRA `(.L_x_44) ;  /* 0x0000000000047947 */ /* 0x000fec0003800000 */
.L_x_42:
[----:B------:R-:W-:-:S07]  /*1240*/  IMAD R0, R4, 0x800000, R0 ;  /* 0x0080000004007824 */ /* 0x000fce00078e0200 */
.L_x_44:
[----:B------:R-:W-:Y:S05]  /*1250*/  BSYNC.RECONVERGENT B2 ;  /* 0x0000000000027941 */ /* 0x000fea0003800200 */
.L_x_41:
[----:B------:R-:W-:Y:S05]  /*1260*/  BRA `(.L_x_45) ;  /* 0x0000000000207947 */ /* 0x000fea0003800000 */
.L_x_40:
[----:B------:R-:W-:-:S04]  /*1270*/  LOP3.LUT R0, R14, 0x80000000, R3, 0x48, !PT ;  /* 0x800000000e007812 */ /* 0x000fc800078e4803 */
[----:B------:R-:W-:Y:S01]  /*1280*/  LOP3.LUT R0, R0, 0x7f800000, RZ, 0xfc, !PT ;  /* 0x7f80000000007812 */ /* 0x000fe200078efcff */
[----:B------:R-:W-:Y:S06]  /*1290*/  BRA `(.L_x_45) ;  /* 0x0000000000147947 */ /* 0x000fec0003800000 */
.L_x_39:
[----:B------:R-:W-:Y:S01]  /*12a0*/  LOP3.LUT R0, R14, 0x80000000, R3, 0x48, !PT ;  /* 0x800000000e007812 */ /* 0x000fe200078e4803 */
[----:B------:R-:W-:Y:S06]  /*12b0*/  BRA `(.L_x_45) ;  /* 0x00000000000c7947 */ /* 0x000fec0003800000 */
.L_x_38:
[----:B------:R-:W0:Y:S01]  /*12c0*/  MUFU.RSQ R0, -QNAN ;  /* 0xffc0000000007908 */ /* 0x000e220000001400 */
[----:B------:R-:W-:Y:S05]  /*12d0*/  BRA `(.L_x_45) ;  /* 0x0000000000047947 */ /* 0x000fea0003800000 */
.L_x_37:
[----:B------:R-:W-:-:S07]  /*12e0*/  FADD.FTZ R0, R3, R0 ;  /* 0x0000000003007221 */ /* 0x000fce0000010000 */
.L_x_45:
[----:B------:R-:W-:Y:S05]  /*12f0*/  BSYNC.RECONVERGENT B1 ;  /* 0x0000000000017941 */ /* 0x000fea0003800200 */
.L_x_35:
[----:B------:R-:W-:-:S04]  /*1300*/  HFMA2 R3, -RZ, RZ, 0, 0 ;  /* 0x00000000ff037431 */ /* 0x000fc800000001ff */
[----:B0-----:R-:W-:Y:S05]  /*1310*/  RET.REL.NODEC R2 `(_Z20cudaAveragePooling2DPfS_iiii) ;  /* 0xffffffec02387950 */ /* 0x001fea0003c3ffff */
.L_x_46:
        /* <DEDUP_REMOVED lines=14> */
.L_x_55:


//--------------------- .text._Z14cudaDenseLayerPfS_S_S_ii --------------------------
	.section	.text._Z14cudaDenseLayerPfS_S_S_ii,"ax",@progbits
	.align	128
        .global         _Z14cudaDenseLayerPfS_S_S_ii
        .type           _Z14cudaDenseLayerPfS_S_S_ii,@function
        .size           _Z14cudaDenseLayerPfS_S_S_ii,(.L_x_60 - _Z14cudaDenseLayerPfS_S_S_ii)
        .other          _Z14cudaDenseLayerPfS_S_S_ii,@"STO_CUDA_ENTRY STV_DEFAULT"
_Z14cudaDenseLayerPfS_S_S_ii:
.text._Z14cudaDenseLayerPfS_S_S_ii:
        /* <DEDUP_REMOVED lines=8> */
[----:B------:R-:W0:Y:S01]  /*0080*/  LDCU UR8, c[0x0][0x3a0] ;  /* 0x00007400ff0877ac */ /* 0x000e220008000800 */
[----:B------:R-:W-:Y:S01]  /*0090*/  HFMA2 R15, -RZ, RZ, 0, 0 ;  /* 0x00000000ff0f7431 */ /* 0x000fe200000001ff */
[----:B------:R-:W1:Y:S01]  /*00a0*/  LDCU.64 UR16, c[0x0][0x358] ;  /* 0x00006b00ff1077ac */ /* 0x000e620008000a00 */
[----:B0-----:R-:W-:-:S09]  /*00b0*/  UISETP.GE.AND UP0, UPT, UR8, 0x1, UPT ;  /* 0x000000010800788c */ /* 0x001fd2000bf06270 */
[----:B-1----:R-:W-:Y:S05]  /*00c0*/  BRA.U !UP0, `(.L_x_47) ;  /* 0x0000000908647547 */ /* 0x002fea000b800000 */
[----:B------:R-:W-:Y:S02]  /*00d0*/  UISETP.GE.U32.AND UP1, UPT, UR8, 0x10, UPT ;  /* 0x000000100800788c */ /* 0x000fe4000bf26070 */
[----:B------:R-:W-:Y:S01]  /*00e0*/  IMAD R7, R0, UR8, RZ ;  /* 0x0000000800077c24 */ /* 0x000fe2000f8e02ff */
[----:B------:R-:W-:Y:S01]  /*00f0*/  ULOP3.LUT UR9, UR8, 0xf, URZ, 0xc0, !UPT ;  /* 0x0000000f08097892 */ /* 0x000fe2000f8ec0ff */
[----:B------:R-:W-:Y:S02]  /*0100*/  MOV R15, RZ ;  /* 0x000000ff000f7202 */ /* 0x000fe40000000f00 */
[----:B------:R-:W-:Y:S01]  /*0110*/  MOV R8, RZ ;  /* 0x000000ff00087202 */ /* 0x000fe20000000f00 */
[----:B------:R-:W-:Y:S02]  /*0120*/  UISETP.NE.AND UP0, UPT, UR9, URZ, UPT ;  /* 0x000000ff0900728c */ /* 0x000fe4000bf05270 */
[----:B------:R-:W-:Y:S09]  /*0130*/  BRA.U !UP1, `(.L_x_48) ;  /* 0x0000000509147547 */ /* 0x000ff2000b800000 */
[----:B------:R-:W0:Y:S01]  /*0140*/  LDCU.128 UR12, c[0x0][0x380] ;  /* 0x00007000ff0c77ac */ /* 0x000e220008000c00 */
[----:B------:R-:W-:Y:S02]  /*0150*/  MOV R15, RZ ;  /* 0x000000ff000f7202 */ /* 0x000fe40000000f00 */
[----:B------:R-:W-:Y:S01]  /*0160*/  MOV R6, R7 ;  /* 0x0000000700067202 */ /* 0x000fe20000000f00 */
[----:B------:R-:W-:-:S04]  /*0170*/  ULOP3.LUT UR10, UR8, 0x7ffffff0, URZ, 0xc0, !UPT ;  /* 0x7ffffff0080a7892 */ /* 0x000fc8000f8ec0ff */
[----:B------:R-:W-:Y:S02]  /*0180*/  UIADD3 UR11, UPT, UPT, -UR10, URZ, URZ ;  /* 0x000000ff0a0b7290 */ /* 0x000fe4000fffe1ff */
[----:B------:R-:W-:Y:S01]  /*0190*/  MOV R8, UR10 ;  /* 0x0000000a00087c02 */ /* 0x000fe20008000f00 */
[----:B0-----:R-:W-:Y:S02]  /*01a0*/  UIADD3 UR6, UP1, UPT, UR12, 0x20, URZ ;  /* 0x000000200c067890 */ /* 0x001fe4000ff3e0ff */
[----:B------:R-:W-:Y:S02]  /*01b0*/  UIADD3 UR4, UP2, UPT, UR14, 0x20, URZ ;  /* 0x000000200e047890 */ /* 0x000fe4000ff5e0ff */
[----:B------:R-:W-:Y:S02]  /*01c0*/  UIADD3.X UR7, UPT, UPT, URZ, UR13, URZ, UP1, !UPT ;  /* 0x0000000dff077290 */ /* 0x000fe40008ffe4ff */
[----:B------:R-:W-:Y:S01]  /*01d0*/  MOV R2, UR6 ;  /* 0x0000000600027c02 */ /* 0x000fe20008000f00 */
[----:B------:R-:W-:-:S03]  /*01e0*/  UIADD3.X UR5, UPT, UPT, URZ, UR15, URZ, UP2, !UPT ;  /* 0x0000000fff057290 */ /* 0x000fc600097fe4ff */
[----:B------:R-:W-:-:S09]  /*01f0*/  MOV R3, UR7 ;  /* 0x0000000700037c02 */ /* 0x000fd20008000f00 */
.L_x_49:
[----:B------:R-:W-:Y:S01]  /*0200*/  MOV R4, UR4 ;  /* 0x0000000400047c02 */ /* 0x000fe20008000f00 */
[----:B------:R-:W2:Y:S01]  /*0210*/  LDG.E R16, desc[UR16][R2.64+-0x20] ;  /* 0xffffe01002107981 */ /* 0x000ea2000c1e1900 */
[----:B------:R-:W-:-:S03]  /*0220*/  MOV R5, UR5 ;  /* 0x0000000500057c02 */ /* 0x000fc60008000f00 */
[----:B------:R-:W3:Y:S01]  /*0230*/  LDG.E R18, desc[UR16][R2.64+-0x1c] ;  /* 0xffffe41002127981 */ /* 0x000ee2000c1e1900 */
[----:B------:R-:W-:-:S03]  /*0240*/  IMAD.WIDE R4, R6, 0x4, R4 ;  /* 0x0000000406047825 */ /* 0x000fc600078e0204 */
[----:B------:R-:W4:Y:S04]  /*0250*/  LDG.E R19, desc[UR16][R2.64+-0x18] ;  /* 0xffffe81002137981 */ /* 0x000f28000c1e1900 */
[----:B------:R-:W2:Y:S04]  /*0260*/  LDG.E R17, desc[UR16][R4.64+-0x20] ;  /* 0xffffe01004117981 */ /* 0x000ea8000c1e1900 */
[----:B------:R-:W3:Y:S04]  /*0270*/  LDG.E R25, desc[UR16][R4.64+-0x1c] ;  /* 0xffffe41004197981 */ /* 0x000ee8000c1e1900 */
[----:B------:R-:W4:Y:S04]  /*0280*/  LDG.E R20, desc[UR16][R4.64+-0x18] ;  /* 0xffffe81004147981 */ /* 0x000f28000c1e1900 */
[----:B------:R-:W5:Y:S04]  /*0290*/  LDG.E R22, desc[UR16][R2.64+-0x14] ;  /* 0xffffec1002167981 */ /* 0x000f68000c1e1900 */
        /* <DEDUP_REMOVED lines=13> */
[----:B------:R-:W3:Y:S01]  /*0370*/  LDG.E R17, desc[UR16][R2.64+0x4] ;  /* 0x0000041002117981 */ /* 0x000ee2000c1e1900 */
[----:B----4-:R-:W-:-:S03]  /*0380*/  FFMA R25, R19, R20, R26 ;  /* 0x0000001413197223 */ /* 0x010fc6000000001a */
[----:B------:R-:W3:Y:S04]  /*0390*/  LDG.E R18, desc[UR16][R4.64+0x4] ;  /* 0x0000041004127981 */ /* 0x000ee8000c1e1900 */
[----:B------:R-:W4:Y:S01]  /*03a0*/  LDG.E R19, desc[UR16][R2.64+0x8] ;  /* 0x0000081002137981 */ /* 0x000f22000c1e1900 */
[----:B-----5:R-:W-:-:S03]  /*03b0*/  FFMA R26, R22, R21, R25 ;  /* 0x00000015161a7223 */ /* 0x020fc60000000019 */
[----:B------:R-:W4:Y:S04]  /*03c0*/  LDG.E R20, desc[UR16][R4.64+0x8] ;  /* 0x0000081004147981 */ /* 0x000f28000c1e1900 */
[----:B------:R-:W5:Y:S01]  /*03d0*/  LDG.E R21, desc[UR16][R2.64+0xc] ;  /* 0x00000c1002157981 */ /* 0x000f62000c1e1900 */
[----:B------:R-:W-:-:S03]  /*03e0*/  FFMA R26, R23, R24, R26 ;  /* 0x00000018171a7223 */ /* 0x000fc6000000001a */
[----:B------:R-:W5:Y:S04]  /*03f0*/  LDG.E R22, desc[UR16][R4.64+0xc] ;  /* 0x00000c1004167981 */ /* 0x000f68000c1e1900 */
[----:B------:R-:W5:Y:S01]  /*0400*/  LDG.E R23, desc[UR16][R2.64+0x10] ;  /* 0x0000101002177981 */ /* 0x000f62000c1e1900 */
[----:B------:R-:W-:-:S03]  /*0410*/  FFMA R26, R9, R10, R26 ;  /* 0x0000000a091a7223 */ /* 0x000fc6000000001a */
[----:B------:R-:W5:Y:S04]  /*0420*/  LDG.E R24, desc[UR16][R4.64+0x10] ;  /* 0x0000101004187981 */ /* 0x000f68000c1e1900 */
[----:B------:R-:W5:Y:S01]  /*0430*/  LDG.E R9, desc[UR16][R2.64+0x14] ;  /* 0x0000141002097981 */ /* 0x000f62000c1e1900 */
[----:B------:R-:W-:-:S03]  /*0440*/  FFMA R28, R11, R12, R26 ;  /* 0x0000000c0b1c7223 */ /* 0x000fc6000000001a */
[----:B------:R-:W5:Y:S04]  /*0450*/  LDG.E R10, desc[UR16][R4.64+0x14] ;  /* 0x00001410040a7981 */ /* 0x000f68000c1e1900 */
[----:B------:R-:W5:Y:S04]  /*0460*/  LDG.E R12, desc[UR16][R2.64+0x18] ;  /* 0x00001810020c7981 */ /* 0x000f68000c1e1900 */
[----:B------:R-:W5:Y:S04]  /*0470*/  LDG.E R11, desc[UR16][R4.64+0x18] ;  /* 0x00001810040b7981 */ /* 0x000f68000c1e1900 */
[----:B------:R-:W5:Y:S04]  /*0480*/  LDG.E R26, desc[UR16][R4.64+0x1c] ;  /* 0x00001c10041a7981 */ /* 0x000f68000c1e1900 */
[----:B------:R0:W5:Y:S01]  /*0490*/  LDG.E R25, desc[UR16][R2.64+0x1c] ;  /* 0x00001c1002197981 */ /* 0x000162000c1e1900 */
[----:B------:R-:W-:Y:S01]  /*04a0*/  FFMA R14, R13, R14, R28 ;  /* 0x0000000e0d0e7223 */ /* 0x000fe2000000001c */
[----:B------:R-:W-:-:S04]  /*04b0*/  UIADD3 UR11, UPT, UPT, UR11, 0x10, URZ ;  /* 0x000000100b0b7890 */ /* 0x000fc8000fffe0ff */
[----:B------:R-:W-:Y:S01]  /*04c0*/  UISETP.NE.AND UP1, UPT, UR11, URZ, UPT ;  /* 0x000000ff0b00728c */ /* 0x000fe2000bf25270 */
[----:B0-----:R-:W-:Y:S02]  /*04d0*/  IADD3 R2, P0, PT, R2, 0x40, RZ ;  /* 0x0000004002027810 */ /* 0x001fe40007f1e0ff */
[----:B------:R-:W-:Y:S02]  /*04e0*/  IADD3 R6, PT, PT, R6, 0x10, RZ ;  /* 0x0000001006067810 */ /* 0x000fe40007ffe0ff */
[----:B------:R-:W-:Y:S01]  /*04f0*/  IADD3.X R3, PT, PT, RZ, R3, RZ, P0, !PT ;  /* 0x00000003ff037210 */ /* 0x000fe200007fe4ff */
[----:B--2---:R-:W-:-:S04]  /*0500*/  FFMA R14, R15, R16, R14 ;  /* 0x000000100f0e7223 */ /* 0x004fc8000000000e */
[----:B---3--:R-:W-:-:S04]  /*0510*/  FFMA R14, R17, R18, R14 ;  /* 0x00000012110e7223 */ /* 0x008fc8000000000e */
[----:B----4-:R-:W-:-:S04]  /*0520*/  FFMA R14, R19, R20, R14 ;  /* 0x00000014130e7223 */ /* 0x010fc8000000000e */
[----:B-----5:R-:W-:-:S04]  /*0530*/  FFMA R14, R21, R22, R14 ;  /* 0x00000016150e7223 */ /* 0x020fc8000000000e */
[----:B------:R-:W-:-:S04]  /*0540*/  FFMA R14, R23, R24, R14 ;  /* 0x00000018170e7223 */ /* 0x000fc8000000000e */
[----:B------:R-:W-:-:S04]  /*0550*/  FFMA R9, R9, R10, R14 ;  /* 0x0000000a09097223 */ /* 0x000fc8000000000e */
[----:B------:R-:W-:-:S04]  /*0560*/  FFMA R12, R12, R11, R9 ;  /* 0x0000000b0c0c7223 */ /* 0x000fc80000000009 */
[----:B------:R-:W-:Y:S01]  /*0570*/  FFMA R15, R25, R26, R12 ;  /* 0x0000001a190f7223 */ /* 0x000fe2000000000c */
[----:B------:R-:W-:Y:S06]  /*0580*/  BRA.U UP1, `(.L_x_49) ;  /* 0xfffffffd011c7547 */ /* 0x000fec000b83ffff */
.L_x_48:
[----:B------:R-:W-:Y:S05]  /*0590*/  BRA.U !UP0, `(.L_x_47) ;  /* 0x0000000508307547 */ /* 0x000fea000b800000 */
[----:B------:R-:W-:Y:S02]  /*05a0*/  UISETP.GE.U32.AND UP0, UPT, UR9, 0x8, UPT ;  /* 0x000000080900788c */ /* 0x000fe4000bf06070 */
[----:B------:R-:W-:-:S04]  /*05b0*/  ULOP3.LUT UR5, UR8, 0x7, URZ, 0xc0, !UPT ;  /* 0x0000000708057892 */ /* 0x000fc8000f8ec0ff */
[----:B------:R-:W-:-:S03]  /*05c0*/  UISETP.NE.AND UP1, UPT, UR5, URZ, UPT ;  /* 0x000000ff0500728c */ /* 0x000fc6000bf25270 */
[----:B------:R-:W-:Y:S08]  /*05d0*/  BRA.U !UP0, `(.L_x_50) ;  /* 0x0000000108787547 */ /* 0x000ff0000b800000 */
[----:B------:R-:W0:Y:S01]  /*05e0*/  LDC.64 R2, c[0x0][0x388] ;  /* 0x0000e200ff027b82 */ /* 0x000e220000000a00 */
[----:B------:R-:W-:-:S07]  /*05f0*/  IADD3 R9, PT, PT, R7, R8, RZ ;  /* 0x0000000807097210 */ /* 0x000fce0007ffe0ff */
[----:B------:R-:W1:Y:S01]  /*0600*/  LDC.64 R4, c[0x0][0x380] ;  /* 0x0000e000ff047b82 */ /* 0x000e620000000a00 */
[----:B0-----:R-:W-:-:S05]  /*0610*/  IMAD.WIDE R2, R9, 0x4, R2 ;  /* 0x0000000409027825 */ /* 0x001fca00078e0202 */
[----:B------:R-:W2:Y:S01]  /*0620*/  LDG.E R11, desc[UR16][R2.64] ;  /* 0x00000010020b7981 */ /* 0x000ea2000c1e1900 */
[----:B-1----:R-:W-:-:S03]  /*0630*/  IMAD.WIDE.U32 R4, R8, 0x4, R4 ;  /* 0x0000000408047825 */ /* 0x002fc600078e0004 */
        /* <DEDUP_REMOVED lines=15> */
[----:B------:R-:W-:Y:S01]  /*0730*/  IADD3 R8, PT, PT, R8, 0x8, RZ ;  /* 0x0000000808087810 */ /* 0x000fe20007ffe0ff */
[----:B--2---:R-:W-:-:S04]  /*0740*/  FFMA R10, R10, R11, R15 ;  /* 0x0000000b0a0a7223 */ /* 0x004fc8000000000f */
[----:B---3--:R-:W-:-:S04]  /*0750*/  FFMA R10, R13, R12, R10 ;  /* 0x0000000c0d0a7223 */ /* 0x008fc8000000000a */
[----:B----4-:R-:W-:-:S04]  /*0760*/  FFMA R10, R17, R14, R10 ;  /* 0x0000000e110a7223 */ /* 0x010fc8000000000a */
[----:B-----5:R-:W-:-:S04]  /*0770*/  FFMA R10, R19, R16, R10 ;  /* 0x00000010130a7223 */ /* 0x020fc8000000000a */
[----:B------:R-:W-:-:S04]  /*0780*/  FFMA R10, R21, R18, R10 ;  /* 0x00000012150a7223 */ /* 0x000fc8000000000a */
[----:B------:R-:W-:-:S04]  /*0790*/  FFMA R23, R23, R20, R10 ;  /* 0x0000001417177223 */ /* 0x000fc8000000000a */
[----:B------:R-:W-:-:S04]  /*07a0*/  FFMA R6, R6, R9, R23 ;  /* 0x0000000906067223 */ /* 0x000fc80000000017 */
[----:B------:R-:W-:-:S07]  /*07b0*/  FFMA R15, R25, R22, R6 ;  /* 0x00000016190f7223 */ /* 0x000fce0000000006 */
.L_x_50:
        /* <DEDUP_REMOVED lines=23> */
.L_x_51:
[----:B------:R-:W-:Y:S05]  /*0930*/  BRA.U !UP1, `(.L_x_47) ;  /* 0x0000000109487547 */ /* 0x000fea000b800000 */
[----:B------:R-:W0:Y:S01]  /*0940*/  LDC.64 R2, c[0x0][0x380] ;  /* 0x0000e000ff027b82 */ /* 0x000e220000000a00 */
[----:B------:R-:W-:Y:S01]  /*0950*/  IADD3 R7, PT, PT, R7, R8, RZ ;  /* 0x0000000807077210 */ /* 0x000fe20007ffe0ff */
[----:B------:R-:W-:-:S06]  /*0960*/  UIADD3 UR4, UPT, UPT, -UR4, URZ, URZ ;  /* 0x000000ff04047290 */ /* 0x000fcc000fffe1ff */
[----:B------:R-:W1:Y:S01]  /*0970*/  LDC.64 R10, c[0x0][0x388] ;  /* 0x0000e200ff0a7b82 */ /* 0x000e620000000a00 */
[----:B0-----:R-:W-:-:S03]  /*0980*/  IMAD.WIDE.U32 R2, R8, 0x4, R2 ;  /* 0x0000000408027825 */ /* 0x001fc600078e0002 */
[----:B------:R-:W-:Y:S02]  /*0990*/  MOV R6, R2 ;  /* 0x0000000200067202 */ /* 0x000fe40000000f00 */
[----:B------:R-:W-:-:S07]  /*09a0*/  MOV R5, R3 ;  /* 0x0000000300057202 */ /* 0x000fce0000000f00 */
.L_x_52:
[----:B-1----:R-:W-:Y:S01]  /*09b0*/  IMAD.WIDE R2, R7, 0x4, R10 ;  /* 0x0000000407027825 */ /* 0x002fe200078e020a */
[----:B------:R-:W-:-:S05]  /*09c0*/  MOV R4, R6 ;  /* 0x0000000600047202 */ /* 0x000fca0000000f00 */
[----:B------:R-:W2:Y:S04]  /*09d0*/  LDG.E R2, desc[UR16][R2.64] ;  /* 0x0000001002027981 */ /* 0x000ea8000c1e1900 */
[----:B------:R0:W2:Y:S01]  /*09e0*/  LDG.E R4, desc[UR16][R4.64] ;  /* 0x0000001004047981 */ /* 0x0000a2000c1e1900 */
[----:B------:R-:W-:Y:S01]  /*09f0*/  UIADD3 UR4, UPT, UPT, UR4, 0x1, URZ ;  /* 0x0000000104047890 */ /* 0x000fe2000fffe0ff */
[----:B------:R-:W-:Y:S02]  /*0a00*/  IADD3 R6, P0, PT, R6, 0x4, RZ ;  /* 0x0000000406067810 */ /* 0x000fe40007f1e0ff */
[----:B------:R-:W-:Y:S01]  /*0a10*/  IADD3 R7, PT, PT, R7, 0x1, RZ ;  /* 0x0000000107077810 */ /* 0x000fe20007ffe0ff */
[----:B------:R-:W-:Y:S01]  /*0a20*/  UISETP.NE.AND UP0, UPT, UR4, URZ, UPT ;  /* 0x000000ff0400728c */ /* 0x000fe2000bf05270 */
[----:B0-----:R-:W-:Y:S01]  /*0a30*/  IADD3.X R5, PT, PT, RZ, R5, RZ, P0, !PT ;  /* 0x00000005ff057210 */ /* 0x001fe200007fe4ff */
[----:B--2---:R-:W-:-:S07]  /*0a40*/  FFMA R15, R4, R2, R15 ;  /* 0x00000002040f7223 */ /* 0x004fce000000000f */
[----:B------:R-:W-:Y:S05]  /*0a50*/  BRA.U UP0, `(.L_x_52) ;  /* 0xfffffffd00d47547 */ /* 0x000fea000b83ffff */
.L_x_47:
[----:B------:R-:W0:Y:S08]  /*0a60*/  LDC.64 R2, c[0x0][0x390] ;  /* 0x0000e400ff027b82 */ /* 0x000e300000000a00 */
[----:B------:R-:W1:Y:S01]  /*0a70*/  LDC.64 R4, c[0x0][0x398] ;  /* 0x0000e600ff047b82 */ /* 0x000e620000000a00 */
[----:B0-----:R-:W-:-:S06]  /*0a80*/  IMAD.WIDE R2, R0, 0x4, R2 ;  /* 0x0000000400027825 */ /* 0x001fcc00078e0202 */
[----:B------:R-:W2:Y:S01]  /*0a90*/  LDG.E R2, desc[UR16][R2.64] ;  /* 0x0000001002027981 */ /* 0x000ea2000c1e1900 */
[----:B-1----:R-:W-:-:S04]  /*0aa0*/  IMAD.WIDE R4, R0, 0x4, R4 ;  /* 0x0000000400047825 */ /* 0x002fc800078e0204 */
[----:B--2---:R-:W-:-:S05]  /*0ab0*/  FADD R15, R2, R15 ;  /* 0x0000000f020f7221 */ /* 0x004fca0000000000 */
[----:B------:R-:W-:Y:S01]  /*0ac0*/  STG.E desc[UR16][R4.64], R15 ;  /* 0x0000000f04007986 */ /* 0x000fe2000c101910 */
[----:B------:R-:W-:Y:S05]  /*0ad0*/  EXIT ;  /* 0x000000000000794d */ /* 0x000fea0003800000 */
.L_x_53:
        /* <DEDUP_REMOVED lines=10> */
.L_x_60:


//--------------------- .nv.shared.reserved.0     --------------------------
	.section	.nv.shared.reserved.0,"aw",@nobits
	.weak		__nv_reservedSMEM_offset_0_alias
	.size		__nv_reservedSMEM_offset_0_alias, 0, 64
	.other		__nv_reservedSMEM_offset_0_alias,@"STO_CUDA_RESERVED_SHARED STV_DEFAULT"
__nv_reservedSMEM_offset_0_alias:
	.zero		0
	.zero		64


//--------------------- .nv.shared._Z11cudaSoftmaxPfS_i --------------------------
	.section	.nv.shared._Z11cudaSoftmaxPfS_i,"aw",@nobits
	.sectionflags	@""
	.align	4
.nv.shared._Z11cudaSoftmaxPfS_i:
	.zero		1028


//--------------------- .nv.constant0._Z17cudaConvolution2DPfS_S_iiiiiiS_ --------------------------
	.section	.nv.constant0._Z17cudaConvolution2DPfS_S_iiiiiiS_,"a",@progbits
	.sectionflags	@""
	.align	4
.nv.constant0._Z17cudaConvolution2DPfS_S_iiiiiiS_:
	.zero		952


//--------------------- .nv.constant0._Z11cudaSoftmaxPfS_i --------------------------
	.section	.nv.constant0._Z11cudaSoftmaxPfS_i,"a",@progbits
	.sectionflags	@""
	.align	4
.nv.constant0._Z11cudaSoftmaxPfS_i:
	.zero		916


//--------------------- .nv.constant0._Z18cudaActivationTanhPfi --------------------------
	.section	.nv.constant0._Z18cudaActivationTanhPfi,"a",@progbits
	.sectionflags	@""
	.align	4
.nv.constant0._Z18cudaActivationTanhPfi:
	.zero		908


//--------------------- .nv.constant0._Z20cudaAveragePooling2DPfS_iiii --------------------------
	.section	.nv.constant0._Z20cudaAveragePooling2DPfS_iiii,"a",@progbits
	.sectionflags	@""
	.align	4
.nv.constant0._Z20cudaAveragePooling2DPfS_iiii:
	.zero		928


//--------------------- .nv.constant0._Z14cudaDenseLayerPfS_S_S_ii --------------------------
	.section	.nv.constant0._Z14cudaDenseLayerPfS_S_S_ii,"a",@progbits
	.sectionflags	@""
	.align	4
.nv.constant0._Z14cudaDenseLayerPfS_S_S_ii:
	.zero		936


//--------------------- SYMBOLS --------------------------

	.type		.nv.reservedSmem.offset0,@object
	.size		.nv.reservedSmem.offset0,0x4
	.type		.nv.reservedSmem.cap,@object
	.size		.nv.reservedSmem.cap,0x4
